	.target	sm_90a

	.elftype	@"ET_EXEC"


//--------------------- .note.nv.tkinfo           --------------------------
	.section	.note.nv.tkinfo,"",@"SHT_NOTE"
	.sectionflags	@"SHF_NOTE_NV_TKINFO"
	.tkinfo
        /*0018*/ 	.word	0x00000002
        /*0030*/ 	.string	""
        /*0030*/ 	.string	"ptxas"
        /*0030*/ 	.string	"Cuda compilation tools, release 13.0, V13.0.88"
        /*0030*/ 	.string	"Build cuda_13.0.r13.0/compiler.36424714_0"
        /*0030*/ 	.string	"-arch sm_90a -m 64 "



//--------------------- .note.nv.cuinfo           --------------------------
	.section	.note.nv.cuinfo,"",@"SHT_NOTE"
	.sectionflags	@"SHF_NOTE_NV_CUINFO"
        /*0018*/ 	.short	0x0002
        /*001a*/ 	.short	0x005a
        /*001c*/ 	.short	0x0082
	.zero		2


//--------------------- .nv.info                  --------------------------
	.section	.nv.info,"",@"SHT_CUDA_INFO"
	.align	4


	//----- nvinfo : EIATTR_REGCOUNT
	.align		4
        /*0000*/ 	.byte	0x04, 0x2f
        /*0002*/ 	.short	(.L_15 - .L_14)
	.align		4
.L_14:
        /*0004*/ 	.word	index@(_ZN7cutlass13device_kernelINS_4gemm6kernel13GemmUniversalIN4cute5tupleIJiiiiEEENS1_10collective13CollectiveMmaINS1_34MainloopSm90TmaGmmaWarpSpecializedILi6ENS5_IJNS4_1CILi2EEENSA_ILi1EEESC_EEENS1_35KernelTmaWarpSpecializedCooperativeEEENS5_IJNSA_ILi384EEENSA_ILi192EEENSA_ILi32EEEEEENS_10bfloat16_tENS5_IJlSC_lEEESK_SL_NS4_8TiledMMAINS4_8MMA_AtomIJNS4_4SM904GMMA28MMA_64x192x16_F32BF16BF16_SSILNSP_5MajorE0ELSR_0ELNSP_7ScaleInE1ELSS_1EEEEEENS4_6LayoutISD_NS5_IJSC_NSA_ILi0EEESW_EEEEENS5_IJNS4_10UnderscoreESZ_SZ_EEEEENS4_13SM90_TMA_LOADENS4_14ComposedLayoutINS4_7SwizzleILi2ELi4ELi3EEENS4_18smem_ptr_flag_bitsILi16EEENSV_INS5_IJNSA_ILi8EEESI_EEENS5_IJSI_SC_EEEEEEEvNS4_8identityENS4_23SM90_TMA_LOAD_MULTICASTES1C_vS1D_EENS_8epilogue10collective6detail29Sm90TmaWarpSpecializedAdapterINS1H_15DefaultEpilogueISK_SL_SL_NS1G_6thread17LinearCombinationISK_Li1EffLNS1L_9ScaleType4KindE0ELNS_15FloatRoundStyleE2ESK_EENS1_15EpilogueDefaultEEEEEvvEEEEvNT_6ParamsE)
        /*0008*/ 	.word	0x000000a8


	//----- nvinfo : EIATTR_FRAME_SIZE
	.align		4
.L_15:
        /*000c*/ 	.byte	0x04, 0x11
        /*000e*/ 	.short	(.L_17 - .L_16)
	.align		4
.L_16:
        /*0010*/ 	.word	index@(_ZN7cutlass13device_kernelINS_4gemm6kernel13GemmUniversalIN4cute5tupleIJiiiiEEENS1_10collective13CollectiveMmaINS1_34MainloopSm90TmaGmmaWarpSpecializedILi6ENS5_IJNS4_1CILi2EEENSA_ILi1EEESC_EEENS1_35KernelTmaWarpSpecializedCooperativeEEENS5_IJNSA_ILi384EEENSA_ILi192EEENSA_ILi32EEEEEENS_10bfloat16_tENS5_IJlSC_lEEESK_SL_NS4_8TiledMMAINS4_8MMA_AtomIJNS4_4SM904GMMA28MMA_64x192x16_F32BF16BF16_SSILNSP_5MajorE0ELSR_0ELNSP_7ScaleInE1ELSS_1EEEEEENS4_6LayoutISD_NS5_IJSC_NSA_ILi0EEESW_EEEEENS5_IJNS4_10UnderscoreESZ_SZ_EEEEENS4_13SM90_TMA_LOADENS4_14ComposedLayoutINS4_7SwizzleILi2ELi4ELi3EEENS4_18smem_ptr_flag_bitsILi16EEENSV_INS5_IJNSA_ILi8EEESI_EEENS5_IJSI_SC_EEEEEEEvNS4_8identityENS4_23SM90_TMA_LOAD_MULTICASTES1C_vS1D_EENS_8epilogue10collective6detail29Sm90TmaWarpSpecializedAdapterINS1H_15DefaultEpilogueISK_SL_SL_NS1G_6thread17LinearCombinationISK_Li1EffLNS1L_9ScaleType4KindE0ELNS_15FloatRoundStyleE2ESK_EENS1_15EpilogueDefaultEEEEEvvEEEEvNT_6ParamsE)
        /*0014*/ 	.word	0x00000440


	//----- nvinfo : EIATTR_MIN_STACK_SIZE
	.align		4
.L_17:
        /*0018*/ 	.byte	0x04, 0x12
        /*001a*/ 	.short	(.L_19 - .L_18)
	.align		4
.L_18:
        /*001c*/ 	.word	index@(_ZN7cutlass13device_kernelINS_4gemm6kernel13GemmUniversalIN4cute5tupleIJiiiiEEENS1_10collective13CollectiveMmaINS1_34MainloopSm90TmaGmmaWarpSpecializedILi6ENS5_IJNS4_1CILi2EEENSA_ILi1EEESC_EEENS1_35KernelTmaWarpSpecializedCooperativeEEENS5_IJNSA_ILi384EEENSA_ILi192EEENSA_ILi32EEEEEENS_10bfloat16_tENS5_IJlSC_lEEESK_SL_NS4_8TiledMMAINS4_8MMA_AtomIJNS4_4SM904GMMA28MMA_64x192x16_F32BF16BF16_SSILNSP_5MajorE0ELSR_0ELNSP_7ScaleInE1ELSS_1EEEEEENS4_6LayoutISD_NS5_IJSC_NSA_ILi0EEESW_EEEEENS5_IJNS4_10UnderscoreESZ_SZ_EEEEENS4_13SM90_TMA_LOADENS4_14ComposedLayoutINS4_7SwizzleILi2ELi4ELi3EEENS4_18smem_ptr_flag_bitsILi16EEENSV_INS5_IJNSA_ILi8EEESI_EEENS5_IJSI_SC_EEEEEEEvNS4_8identityENS4_23SM90_TMA_LOAD_MULTICASTES1C_vS1D_EENS_8epilogue10collective6detail29Sm90TmaWarpSpecializedAdapterINS1H_15DefaultEpilogueISK_SL_SL_NS1G_6thread17LinearCombinationISK_Li1EffLNS1L_9ScaleType4KindE0ELNS_15FloatRoundStyleE2ESK_EENS1_15EpilogueDefaultEEEEEvvEEEEvNT_6ParamsE)
        /*0020*/ 	.word	0x00000440
.L_19:


//--------------------- .nv.compat                --------------------------
	.section	.nv.compat,"",@"SHT_CUDA_COMPAT_INFO"
	.align	4
        /*0000*/ 	.byte	0x02, 0x09, 0x01, 0x00, 0x02, 0x02, 0x04, 0x00, 0x02, 0x05, 0x05, 0x00, 0x03, 0x07, 0x01, 0x01
        /*0010*/ 	.byte	0x02, 0x03, 0x01, 0x00, 0x02, 0x06, 0x01, 0x00, 0x04, 0x0b, 0x08, 0x00, 0x00, 0x00, 0x00, 0x00
        /*0020*/ 	.byte	0x00, 0x00, 0x00, 0x00


//--------------------- .nv.info._ZN7cutlass13device_kernelINS_4gemm6kernel13GemmUniversalIN4cute5tupleIJiiiiEEENS1_10collective13CollectiveMmaINS1_34MainloopSm90TmaGmmaWarpSpecializedILi6ENS5_IJNS4_1CILi2EEENSA_ILi1EEESC_EEENS1_35KernelTmaWarpSpecializedCooperativeEEENS5_IJNSA_ILi384EEENSA_ILi192EEENSA_ILi32EEEEEENS_10bfloat16_tENS5_IJlSC_lEEESK_SL_NS4_8TiledMMAINS4_8MMA_AtomIJNS4_4SM904GMMA28MMA_64x192x16_F32BF16BF16_SSILNSP_5MajorE0ELSR_0ELNSP_7ScaleInE1ELSS_1EEEEEENS4_6LayoutISD_NS5_IJSC_NSA_ILi0EEESW_EEEEENS5_IJNS4_10UnderscoreESZ_SZ_EEEEENS4_13SM90_TMA_LOADENS4_14ComposedLayoutINS4_7SwizzleILi2ELi4ELi3EEENS4_18smem_ptr_flag_bitsILi16EEENSV_INS5_IJNSA_ILi8EEESI_EEENS5_IJSI_SC_EEEEEEEvNS4_8identityENS4_23SM90_TMA_LOAD_MULTICASTES1C_vS1D_EENS_8epilogue10collective6detail29Sm90TmaWarpSpecializedAdapterINS1H_15DefaultEpilogueISK_SL_SL_NS1G_6thread17LinearCombinationISK_Li1EffLNS1L_9ScaleType4KindE0ELNS_15FloatRoundStyleE2ESK_EENS1_15EpilogueDefaultEEEEEvvEEEEvNT_6ParamsE --------------------------
	.section	.nv.info._ZN7cutlass13device_kernelINS_4gemm6kernel13GemmUniversalIN4cute5tupleIJiiiiEEENS1_10collective13CollectiveMmaINS1_34MainloopSm90TmaGmmaWarpSpecializedILi6ENS5_IJNS4_1CILi2EEENSA_ILi1EEESC_EEENS1_35KernelTmaWarpSpecializedCooperativeEEENS5_IJNSA_ILi384EEENSA_ILi192EEENSA_ILi32EEEEEENS_10bfloat16_tENS5_IJlSC_lEEESK_SL_NS4_8TiledMMAINS4_8MMA_AtomIJNS4_4SM904GMMA28MMA_64x192x16_F32BF16BF16_SSILNSP_5MajorE0ELSR_0ELNSP_7ScaleInE1ELSS_1EEEEEENS4_6LayoutISD_NS5_IJSC_NSA_ILi0EEESW_EEEEENS5_IJNS4_10UnderscoreESZ_SZ_EEEEENS4_13SM90_TMA_LOADENS4_14ComposedLayoutINS4_7SwizzleILi2ELi4ELi3EEENS4_18smem_ptr_flag_bitsILi16EEENSV_INS5_IJNSA_ILi8EEESI_EEENS5_IJSI_SC_EEEEEEEvNS4_8identityENS4_23SM90_TMA_LOAD_MULTICASTES1C_vS1D_EENS_8epilogue10collective6detail29Sm90TmaWarpSpecializedAdapterINS1H_15DefaultEpilogueISK_SL_SL_NS1G_6thread17LinearCombinationISK_Li1EffLNS1L_9ScaleType4KindE0ELNS_15FloatRoundStyleE2ESK_EENS1_15EpilogueDefaultEEEEEvvEEEEvNT_6ParamsE,"",@"SHT_CUDA_INFO"
	.sectionflags	@""
	.align	4


	//----- nvinfo : EIATTR_CUDA_API_VERSION
	.align		4
        /*0000*/ 	.byte	0x04, 0x37
        /*0002*/ 	.short	(.L_21 - .L_20)
.L_20:
        /*0004*/ 	.word	0x00000082


	//----- nvinfo : EIATTR_KPARAM_INFO
	.align		4
.L_21:
        /*0008*/ 	.byte	0x04, 0x17
        /*000a*/ 	.short	(.L_23 - .L_22)
.L_22:
        /*000c*/ 	.word	0x00000000
        /*0010*/ 	.short	0x0000
        /*0012*/ 	.short	0x0070
        /*0014*/ 	.byte	0x00, 0xf0, 0x01, 0x10


	//----- nvinfo : EIATTR_SPARSE_MMA_MASK
	.align		4
.L_23:
        /*0018*/ 	.byte	0x03, 0x50
        /*001a*/ 	.short	0x0000


	//----- nvinfo : EIATTR_MAXREG_COUNT
	.align		4
        /*001c*/ 	.byte	0x03, 0x1b
        /*001e*/ 	.short	0x00a8


	//----- nvinfo : EIATTR_NUM_BARRIERS
	.align		4
        /*0020*/ 	.byte	0x02, 0x4c
        /*0022*/ 	.byte	0x01
	.zero		1


	//----- nvinfo : EIATTR_EXTERNS
	.align		4
        /*0024*/ 	.byte	0x04, 0x0f
        /*0026*/ 	.short	(.L_25 - .L_24)


	//   ....[0]....
	.align		4
.L_24:
        /*0028*/ 	.word	index@(__assertfail)


	//----- nvinfo : EIATTR_ANNOTATIONS
	.align		4
.L_25:
        /*002c*/ 	.byte	0x04, 0x55
        /*002e*/ 	.short	(.L_27 - .L_26)


	//   ....[0]....
.L_26:
        /*0030*/ 	.word	0x00000001
        /*0034*/ 	.byte	0x80, 0x07, 0x00, 0x00, 0x01, 0x00, 0x00, 0x00, 0x50, 0x0a, 0x00, 0x00, 0x01, 0x00, 0x00, 0x00
        /* <DEDUP_REMOVED lines=382> */
        /*1824*/ 	.byte	0xc0, 0x8a, 0x01, 0x00, 0x01, 0x00, 0x00, 0x00, 0xe0, 0x8a, 0x01, 0x00


	//----- nvinfo : EIATTR_MERCURY_ISA_VERSION
	.align		4
.L_27:
        /*1830*/ 	.byte	0x03, 0x5f
        /*1832*/ 	.short	0x0101


	//----- nvinfo : EIATTR_INT_WARP_WIDE_INSTR_OFFSETS
	.align		4
        /*1834*/ 	.byte	0x04, 0x31
        /*1836*/ 	.short	(.L_29 - .L_28)


	//   ....[0]....
.L_28:
        /*1838*/ 	.word	0x000005c0


	//   ....[1]....
        /*183c*/ 	.word	0x000005d0


	//   ....[2]....
        /*1840*/ 	.word	0x00000750


	//----- nvinfo : EIATTR_COOP_GROUP_MASK_REGIDS
	.align		4
.L_29:
        /*1844*/ 	.byte	0x04, 0x29
        /*1846*/ 	.short	(.L_31 - .L_30)


	//   ....[0]....
.L_30:
        /*1848*/ 	.word	0xffffffff


	//   ....[1]....
        /*184c*/ 	.word	0xffffffff


	//   ....[2]....
        /*1850*/ 	.word	0xffffffff


	//   ....[3]....
        /*1854*/ 	.word	0xffffffff


	//   ....[4]....
        /*1858*/ 	.word	0xffffffff


	//   ....[5]....
        /*185c*/ 	.word	0xffffffff


	//----- nvinfo : EIATTR_COOP_GROUP_INSTR_OFFSETS
	.align		4
.L_31:
        /*1860*/ 	.byte	0x04, 0x28
        /*1862*/ 	.short	(.L_33 - .L_32)


	//   ....[0]....
.L_32:
        /*1864*/ 	.word	0x00000070


	//   ....[1]....
        /*1868*/ 	.word	0x00000080


	//   ....[2]....
        /*186c*/ 	.word	0x000001a0


	//   ....[3]....
        /*1870*/ 	.word	0x00000410


	//   ....[4]....
        /*1874*/ 	.word	0x00000890


	//   ....[5]....
        /*1878*/ 	.word	0x00001460


	//----- nvinfo : EIATTR_REG_RECONFIG
	.align		4
.L_33:
        /*187c*/ 	.byte	0x01, 0x54
	.zero		2


	//----- nvinfo : EIATTR_SYSCALL_OFFSETS
	.align		4
        /*1880*/ 	.byte	0x04, 0x46
        /*1882*/ 	.short	(.L_35 - .L_34)


	//   ....[0]....
.L_34:
        /*1884*/ 	.word	0x00001610


	//----- nvinfo : EIATTR_MBARRIER_INSTR_OFFSETS
	.align		4
.L_35:
        /*1888*/ 	.byte	0x04, 0x39
        /*188a*/ 	.short	(.L_37 - .L_36)


	//   ....[0]....
.L_36:
        /*188c*/ 	.word	0x00000320
        /*1890*/ 	.word	0x000000ff
        /*1894*/ 	.word	0x00000000
        /*1898*/ 	.short	0x0100
        /*189a*/ 	.byte	0x08
	.zero		1


	//   ....[1]....
        /*189c*/ 	.word	0x00000330
        /*18a0*/ 	.word	0x000000ff
        /*18a4*/ 	.word	0x00000030
        /*18a8*/ 	.short	0x0100
        /*18aa*/ 	.byte	0x08
	.zero		1


	//   ....[2]....
        /*18ac*/ 	.word	0x00000340
        /*18b0*/ 	.word	0x000000ff
        /*18b4*/ 	.word	0x00000008
        /*18b8*/ 	.short	0x0100
        /*18ba*/ 	.byte	0x08
	.zero		1


	//   ....[3]....
        /*18bc*/ 	.word	0x00000350
        /*18c0*/ 	.word	0x000000ff
        /*18c4*/ 	.word	0x00000038
        /*18c8*/ 	.short	0x0100
        /*18ca*/ 	.byte	0x08
	.zero		1


	//   ....[4]....
        /*18cc*/ 	.word	0x00000360
        /*18d0*/ 	.word	0x000000ff
        /*18d4*/ 	.word	0x00000010
        /*18d8*/ 	.short	0x0100
        /*18da*/ 	.byte	0x08
	.zero		1


	//   ....[5]....
        /*18dc*/ 	.word	0x00000370
        /*18e0*/ 	.word	0x000000ff
        /*18e4*/ 	.word	0x00000040
        /*18e8*/ 	.short	0x0100
        /*18ea*/ 	.byte	0x08
	.zero		1


	//   ....[6]....
        /*18ec*/ 	.word	0x00000380
        /*18f0*/ 	.word	0x000000ff
        /*18f4*/ 	.word	0x00000018
        /*18f8*/ 	.short	0x0100
        /*18fa*/ 	.byte	0x08
	.zero		1


	//   ....[7]....
        /*18fc*/ 	.word	0x00000390
        /*1900*/ 	.word	0x000000ff
        /*1904*/ 	.word	0x00000048
        /*1908*/ 	.short	0x0100
        /*190a*/ 	.byte	0x08
	.zero		1


	//   ....[8]....
        /*190c*/ 	.word	0x000003a0
        /*1910*/ 	.word	0x000000ff
        /*1914*/ 	.word	0x00000020
        /*1918*/ 	.short	0x0100
        /*191a*/ 	.byte	0x08
	.zero		1


	//   ....[9]....
        /*191c*/ 	.word	0x000003b0
        /*1920*/ 	.word	0x000000ff
        /*1924*/ 	.word	0x00000050
        /*1928*/ 	.short	0x0100
        /*192a*/ 	.byte	0x08
	.zero		1


	//   ....[10]....
        /*192c*/ 	.word	0x000003c0
        /*1930*/ 	.word	0x000000ff
        /*1934*/ 	.word	0x00000028
        /*1938*/ 	.short	0x0100
        /*193a*/ 	.byte	0x08
	.zero		1


	//   ....[11]....
        /*193c*/ 	.word	0x000003d0
        /*1940*/ 	.word	0x000000ff
        /*1944*/ 	.word	0x00000058
        /*1948*/ 	.short	0x0100
        /*194a*/ 	.byte	0x08
	.zero		1


	//   ....[12]....
        /*194c*/ 	.word	0x000007c0
        /*1950*/ 	.word	0x000000ff
        /*1954*/ 	.word	0x00000070
        /*1958*/ 	.short	0x0100
        /*195a*/ 	.byte	0x06
	.zero		1


	//   ....[13]....
        /*195c*/ 	.word	0x000007f0
        /*1960*/ 	.word	0x000000ff
        /*1964*/ 	.word	0x00000078
        /*1968*/ 	.short	0x0100
        /*196a*/ 	.byte	0x06
	.zero		1


	//   ....[14]....
        /*196c*/ 	.word	0x000016b0
        /*1970*/ 	.word	0x00000003
        /*1974*/ 	.word	0x00000000
        /*1978*/ 	.short	0x010a
        /*197a*/ 	.byte	0x3f
	.zero		1


	//   ....[15]....
        /*197c*/ 	.word	0x000016f0
        /*1980*/ 	.word	0x00000003
        /*1984*/ 	.word	0x00000000
        /*1988*/ 	.short	0x010a
        /*198a*/ 	.byte	0x3f
	.zero		1


	//   ....[16]....
        /*198c*/ 	.word	0x00002e90
        /*1990*/ 	.word	0x000000ff
        /*1994*/ 	.word	0x00000000
        /*1998*/ 	.short	0x010a
        /*199a*/ 	.byte	0x08
	.zero		1


	//   ....[17]....
        /*199c*/ 	.word	0x00002ed0
        /*19a0*/ 	.word	0x000000ff
        /*19a4*/ 	.word	0x00000000
        /*19a8*/ 	.short	0x010a
        /*19aa*/ 	.byte	0x08
	.zero		1


	//   ....[18]....
        /*19ac*/ 	.word	0x00004c80
        /*19b0*/ 	.word	0x00000004
        /*19b4*/ 	.word	0x00000000
        /*19b8*/ 	.short	0x0101
        /*19ba*/ 	.byte	0x3f
	.zero		1


	//   ....[19]....
        /*19bc*/ 	.word	0x00004e60
        /*19c0*/ 	.word	0x00000000
        /*19c4*/ 	.word	0x00000000
        /*19c8*/ 	.short	0x0101
        /*19ca*/ 	.byte	0x3f
	.zero		1


	//   ....[20]....
        /*19cc*/ 	.word	0x00018640
        /*19d0*/ 	.word	0x00000007
        /*19d4*/ 	.word	0x00000030
        /*19d8*/ 	.short	0x010a
        /*19da*/ 	.byte	0x3f
	.zero		1


	//   ....[21]....
        /*19dc*/ 	.word	0x000189e0
        /*19e0*/ 	.word	0x00000002
        /*19e4*/ 	.word	0x00000078
        /*19e8*/ 	.short	0x0101
        /*19ea*/ 	.byte	0x3f
	.zero		1


	//   ....[22]....
        /*19ec*/ 	.word	0x000191e0
        /*19f0*/ 	.word	0x00000005
        /*19f4*/ 	.word	0x00000000
        /*19f8*/ 	.short	0x010a
        /*19fa*/ 	.byte	0x3f
	.zero		1


	//   ....[23]....
        /*19fc*/ 	.word	0x00019270
        /*1a00*/ 	.word	0x00000007
        /*1a04*/ 	.word	0x00000000
        /*1a08*/ 	.short	0x010a
        /*1a0a*/ 	.byte	0x3f
	.zero		1


	//   ....[24]....
        /*1a0c*/ 	.word	0x00019300
        /*1a10*/ 	.word	0x00000007
        /*1a14*/ 	.word	0x00000000
        /*1a18*/ 	.short	0x010a
        /*1a1a*/ 	.byte	0x3f
	.zero		1


	//   ....[25]....
        /*1a1c*/ 	.word	0x00019390
        /*1a20*/ 	.word	0x00000007
        /*1a24*/ 	.word	0x00000000
        /*1a28*/ 	.short	0x010a
        /*1a2a*/ 	.byte	0x3f
	.zero		1


	//   ....[26]....
        /*1a2c*/ 	.word	0x00019420
        /*1a30*/ 	.word	0x00000007
        /*1a34*/ 	.word	0x00000000
        /*1a38*/ 	.short	0x010a
        /*1a3a*/ 	.byte	0x3f
	.zero		1


	//   ....[27]....
        /*1a3c*/ 	.word	0x000194b0
        /*1a40*/ 	.word	0x00000003
        /*1a44*/ 	.word	0x00000000
        /*1a48*/ 	.short	0x010a
        /*1a4a*/ 	.byte	0x3f
	.zero		1


	//   ....[28]....
        /*1a4c*/ 	.word	0x00019510
        /*1a50*/ 	.word	0x00000003
        /*1a54*/ 	.word	0x00000000
        /*1a58*/ 	.short	0x010a
        /*1a5a*/ 	.byte	0x3f
	.zero		1


	//   ....[29]....
        /*1a5c*/ 	.word	0x00019570
        /*1a60*/ 	.word	0x00000006
        /*1a64*/ 	.word	0x00000000
        /*1a68*/ 	.short	0x010a
        /*1a6a*/ 	.byte	0x3f
	.zero		1


	//   ....[30]....
        /*1a6c*/ 	.word	0x00019640
        /*1a70*/ 	.word	0x00000007
        /*1a74*/ 	.word	0x00000030
        /*1a78*/ 	.short	0x010a
        /*1a7a*/ 	.byte	0x3f
	.zero		1


	//   ....[31]....
        /*1a7c*/ 	.word	0x00019710
        /*1a80*/ 	.word	0x00000005
        /*1a84*/ 	.word	0x00000000
        /*1a88*/ 	.short	0x010a
        /*1a8a*/ 	.byte	0x3f
	.zero		1


	//   ....[32]....
        /*1a8c*/ 	.word	0x00019760
        /*1a90*/ 	.word	0x00000007
        /*1a94*/ 	.word	0x00000000
        /*1a98*/ 	.short	0x010a
        /*1a9a*/ 	.byte	0x3f
	.zero		1


	//   ....[33]....
        /*1a9c*/ 	.word	0x000197b0
        /*1aa0*/ 	.word	0x00000007
        /*1aa4*/ 	.word	0x00000000
        /*1aa8*/ 	.short	0x010a
        /*1aaa*/ 	.byte	0x3f
	.zero		1


	//   ....[34]....
        /*1aac*/ 	.word	0x00019800
        /*1ab0*/ 	.word	0x00000007
        /*1ab4*/ 	.word	0x00000000
        /*1ab8*/ 	.short	0x010a
        /*1aba*/ 	.byte	0x3f
	.zero		1


	//   ....[35]....
        /*1abc*/ 	.word	0x00019850
        /*1ac0*/ 	.word	0x00000007
        /*1ac4*/ 	.word	0x00000000
        /*1ac8*/ 	.short	0x010a
        /*1aca*/ 	.byte	0x3f
	.zero		1


	//----- nvinfo : EIATTR_NUM_MBARRIERS
	.align		4
.L_37:
        /*1acc*/ 	.byte	0x03, 0x38
        /*1ace*/ 	.short	0x000e


	//----- nvinfo : EIATTR_EXIT_INSTR_OFFSETS
	.align		4
        /*1ad0*/ 	.byte	0x04, 0x1c
        /*1ad2*/ 	.short	(.L_39 - .L_38)


	//   ....[0]....
.L_38:
        /*1ad4*/ 	.word	0x00000af0


	//   ....[1]....
        /*1ad8*/ 	.word	0x00001380


	//   ....[2]....
        /*1adc*/ 	.word	0x00017cb0


	//   ....[3]....
        /*1ae0*/ 	.word	0x000182d0


	//   ....[4]....
        /*1ae4*/ 	.word	0x00019500


	//----- nvinfo : EIATTR_MAX_THREADS
	.align		4
.L_39:
        /*1ae8*/ 	.byte	0x04, 0x05
        /*1aea*/ 	.short	(.L_41 - .L_40)
.L_40:
        /*1aec*/ 	.word	0x00000180
        /*1af0*/ 	.word	0x00000001
        /*1af4*/ 	.word	0x00000001


	//----- nvinfo : EIATTR_CRS_STACK_SIZE
	.align		4
.L_41:
        /*1af8*/ 	.byte	0x04, 0x1e
        /*1afa*/ 	.short	(.L_43 - .L_42)
.L_42:
        /*1afc*/ 	.word	0x00000000


	//----- nvinfo : EIATTR_CBANK_PARAM_SIZE
	.align		4
.L_43:
        /*1b00*/ 	.byte	0x03, 0x19
        /*1b02*/ 	.short	0x0470


	//----- nvinfo : EIATTR_PARAM_CBANK
	.align		4
        /*1b04*/ 	.byte	0x04, 0x0a
        /*1b06*/ 	.short	(.L_45 - .L_44)
	.align		4
.L_44:
        /*1b08*/ 	.word	index@(.nv.constant0._ZN7cutlass13device_kernelINS_4gemm6kernel13GemmUniversalIN4cute5tupleIJiiiiEEENS1_10collective13CollectiveMmaINS1_34MainloopSm90TmaGmmaWarpSpecializedILi6ENS5_IJNS4_1CILi2EEENSA_ILi1EEESC_EEENS1_35KernelTmaWarpSpecializedCooperativeEEENS5_IJNSA_ILi384EEENSA_ILi192EEENSA_ILi32EEEEEENS_10bfloat16_tENS5_IJlSC_lEEESK_SL_NS4_8TiledMMAINS4_8MMA_AtomIJNS4_4SM904GMMA28MMA_64x192x16_F32BF16BF16_SSILNSP_5MajorE0ELSR_0ELNSP_7ScaleInE1ELSS_1EEEEEENS4_6LayoutISD_NS5_IJSC_NSA_ILi0EEESW_EEEEENS5_IJNS4_10UnderscoreESZ_SZ_EEEEENS4_13SM90_TMA_LOADENS4_14ComposedLayoutINS4_7SwizzleILi2ELi4ELi3EEENS4_18smem_ptr_flag_bitsILi16EEENSV_INS5_IJNSA_ILi8EEESI_EEENS5_IJSI_SC_EEEEEEEvNS4_8identityENS4_23SM90_TMA_LOAD_MULTICASTES1C_vS1D_EENS_8epilogue10collective6detail29Sm90TmaWarpSpecializedAdapterINS1H_15DefaultEpilogueISK_SL_SL_NS1G_6thread17LinearCombinationISK_Li1EffLNS1L_9ScaleType4KindE0ELNS_15FloatRoundStyleE2ESK_EENS1_15EpilogueDefaultEEEEEvvEEEEvNT_6ParamsE)
        /*1b0c*/ 	.short	0x0210
        /*1b0e*/ 	.short	0x0470


	//----- nvinfo : EIATTR_SW_WAR
	.align		4
.L_45:
        /*1b10*/ 	.byte	0x04, 0x36
        /*1b12*/ 	.short	(.L_47 - .L_46)
.L_46:
        /*1b14*/ 	.word	0x00000008
.L_47:


//--------------------- .nv.callgraph             --------------------------
	.section	.nv.callgraph,"",@"SHT_CUDA_CALLGRAPH"
	.align	4
	.sectionentsize	8
	.align		4
        /*0000*/ 	.word	0x00000000
	.align		4
        /*0004*/ 	.word	0xffffffff
	.align		4
        /*0008*/ 	.word	index@(_ZN7cutlass13device_kernelINS_4gemm6kernel13GemmUniversalIN4cute5tupleIJiiiiEEENS1_10collective13CollectiveMmaINS1_34MainloopSm90TmaGmmaWarpSpecializedILi6ENS5_IJNS4_1CILi2EEENSA_ILi1EEESC_EEENS1_35KernelTmaWarpSpecializedCooperativeEEENS5_IJNSA_ILi384EEENSA_ILi192EEENSA_ILi32EEEEEENS_10bfloat16_tENS5_IJlSC_lEEESK_SL_NS4_8TiledMMAINS4_8MMA_AtomIJNS4_4SM904GMMA28MMA_64x192x16_F32BF16BF16_SSILNSP_5MajorE0ELSR_0ELNSP_7ScaleInE1ELSS_1EEEEEENS4_6LayoutISD_NS5_IJSC_NSA_ILi0EEESW_EEEEENS5_IJNS4_10UnderscoreESZ_SZ_EEEEENS4_13SM90_TMA_LOADENS4_14ComposedLayoutINS4_7SwizzleILi2ELi4ELi3EEENS4_18smem_ptr_flag_bitsILi16EEENSV_INS5_IJNSA_ILi8EEESI_EEENS5_IJSI_SC_EEEEEEEvNS4_8identityENS4_23SM90_TMA_LOAD_MULTICASTES1C_vS1D_EENS_8epilogue10collective6detail29Sm90TmaWarpSpecializedAdapterINS1H_15DefaultEpilogueISK_SL_SL_NS1G_6thread17LinearCombinationISK_Li1EffLNS1L_9ScaleType4KindE0ELNS_15FloatRoundStyleE2ESK_EENS1_15EpilogueDefaultEEEEEvvEEEEvNT_6ParamsE)
	.align		4
        /*000c*/ 	.word	index@(__assertfail)
	.align		4
        /*0010*/ 	.word	0x00000000
	.align		4
        /*0014*/ 	.word	0xfffffffe
	.align		4
        /*0018*/ 	.word	0x00000000
	.align		4
        /*001c*/ 	.word	0xfffffffd
	.align		4
        /*0020*/ 	.word	0x00000000
	.align		4
        /*0024*/ 	.word	0xfffffffc


//--------------------- .nv.constant4             --------------------------
	.section	.nv.constant4,"a",@progbits
	.align	8
	.align		8
.nv.constant4:
        /*0000*/ 	.dword	__assertfail
	.align		8
        /*0008*/ 	.dword	__unnamed_1
	.align		8
        /*0010*/ 	.dword	_ZN39_INTERNAL_d4166631_4_k_cu_5e7c9667_29414cuda3std3__45__cpo5beginE
	.align		8
        /*0018*/ 	.dword	_ZN39_INTERNAL_d4166631_4_k_cu_5e7c9667_29414cuda3std3__45__cpo3endE
	.align		8
        /*0020*/ 	.dword	_ZN39_INTERNAL_d4166631_4_k_cu_5e7c9667_29414cuda3std3__45__cpo6cbeginE
	.align		8
        /*0028*/ 	.dword	_ZN39_INTERNAL_d4166631_4_k_cu_5e7c9667_29414cuda3std3__45__cpo4cendE
	.align		8
        /*0030*/ 	.dword	_ZN39_INTERNAL_d4166631_4_k_cu_5e7c9667_29414cuda3std3__441_GLOBAL__N__d4166631_4_k_cu_5e7c9667_29416ignoreE
	.align		8
        /*0038*/ 	.dword	_ZN39_INTERNAL_d4166631_4_k_cu_5e7c9667_29414cuda3std3__419piecewise_constructE
	.align		8
        /*0040*/ 	.dword	_ZN39_INTERNAL_d4166631_4_k_cu_5e7c9667_29414cuda3std3__48in_placeE
	.align		8
        /*0048*/ 	.dword	_ZN39_INTERNAL_d4166631_4_k_cu_5e7c9667_29414cuda3std6ranges3__45__cpo4swapE
	.align		8
        /*0050*/ 	.dword	_ZN39_INTERNAL_d4166631_4_k_cu_5e7c9667_29414cuda3std6ranges3__45__cpo9iter_moveE
	.align		8
        /*0058*/ 	.dword	_ZN39_INTERNAL_d4166631_4_k_cu_5e7c9667_29414cute7productE
	.align		8
        /*0060*/ 	.dword	_ZN39_INTERNAL_d4166631_4_k_cu_5e7c9667_29414cute1_E
	.align		8
        /*0068*/ 	.dword	$str$22
	.align		8
        /*0070*/ 	.dword	$str$23


//--------------------- .text._ZN7cutlass13device_kernelINS_4gemm6kernel13GemmUniversalIN4cute5tupleIJiiiiEEENS1_10collective13CollectiveMmaINS1_34MainloopSm90TmaGmmaWarpSpecializedILi6ENS5_IJNS4_1CILi2EEENSA_ILi1EEESC_EEENS1_35KernelTmaWarpSpecializedCooperativeEEENS5_IJNSA_ILi384EEENSA_ILi192EEENSA_ILi32EEEEEENS_10bfloat16_tENS5_IJlSC_lEEESK_SL_NS4_8TiledMMAINS4_8MMA_AtomIJNS4_4SM904GMMA28MMA_64x192x16_F32BF16BF16_SSILNSP_5MajorE0ELSR_0ELNSP_7ScaleInE1ELSS_1EEEEEENS4_6LayoutISD_NS5_IJSC_NSA_ILi0EEESW_EEEEENS5_IJNS4_10UnderscoreESZ_SZ_EEEEENS4_13SM90_TMA_LOADENS4_14ComposedLayoutINS4_7SwizzleILi2ELi4ELi3EEENS4_18smem_ptr_flag_bitsILi16EEENSV_INS5_IJNSA_ILi8EEESI_EEENS5_IJSI_SC_EEEEEEEvNS4_8identityENS4_23SM90_TMA_LOAD_MULTICASTES1C_vS1D_EENS_8epilogue10collective6detail29Sm90TmaWarpSpecializedAdapterINS1H_15DefaultEpilogueISK_SL_SL_NS1G_6thread17LinearCombinationISK_Li1EffLNS1L_9ScaleType4KindE0ELNS_15FloatRoundStyleE2ESK_EENS1_15EpilogueDefaultEEEEEvvEEEEvNT_6ParamsE --------------------------
	.section	.text._ZN7cutlass13device_kernelINS_4gemm6kernel13GemmUniversalIN4cute5tupleIJiiiiEEENS1_10collective13CollectiveMmaINS1_34MainloopSm90TmaGmmaWarpSpecializedILi6ENS5_IJNS4_1CILi2EEENSA_ILi1EEESC_EEENS1_35KernelTmaWarpSpecializedCooperativeEEENS5_IJNSA_ILi384EEENSA_ILi192EEENSA_ILi32EEEEEENS_10bfloat16_tENS5_IJlSC_lEEESK_SL_NS4_8TiledMMAINS4_8MMA_AtomIJNS4_4SM904GMMA28MMA_64x192x16_F32BF16BF16_SSILNSP_5MajorE0ELSR_0ELNSP_7ScaleInE1ELSS_1EEEEEENS4_6LayoutISD_NS5_IJSC_NSA_ILi0EEESW_EEEEENS5_IJNS4_10UnderscoreESZ_SZ_EEEEENS4_13SM90_TMA_LOADENS4_14ComposedLayoutINS4_7SwizzleILi2ELi4ELi3EEENS4_18smem_ptr_flag_bitsILi16EEENSV_INS5_IJNSA_ILi8EEESI_EEENS5_IJSI_SC_EEEEEEEvNS4_8identityENS4_23SM90_TMA_LOAD_MULTICASTES1C_vS1D_EENS_8epilogue10collective6detail29Sm90TmaWarpSpecializedAdapterINS1H_15DefaultEpilogueISK_SL_SL_NS1G_6thread17LinearCombinationISK_Li1EffLNS1L_9ScaleType4KindE0ELNS_15FloatRoundStyleE2ESK_EENS1_15EpilogueDefaultEEEEEvvEEEEvNT_6ParamsE,"ax",@progbits
	.align	128
.text._ZN7cutlass13device_kernelINS_4gemm6kernel13GemmUniversalIN4cute5tupleIJiiiiEEENS1_10collective13CollectiveMmaINS1_34MainloopSm90TmaGmmaWarpSpecializedILi6ENS5_IJNS4_1CILi2EEENSA_ILi1EEESC_EEENS1_35KernelTmaWarpSpecializedCooperativeEEENS5_IJNSA_ILi384EEENSA_ILi192EEENSA_ILi32EEEEEENS_10bfloat16_tENS5_IJlSC_lEEESK_SL_NS4_8TiledMMAINS4_8MMA_AtomIJNS4_4SM904GMMA28MMA_64x192x16_F32BF16BF16_SSILNSP_5MajorE0ELSR_0ELNSP_7ScaleInE1ELSS_1EEEEEENS4_6LayoutISD_NS5_IJSC_NSA_ILi0EEESW_EEEEENS5_IJNS4_10UnderscoreESZ_SZ_EEEEENS4_13SM90_TMA_LOADENS4_14ComposedLayoutINS4_7SwizzleILi2ELi4ELi3EEENS4_18smem_ptr_flag_bitsILi16EEENSV_INS5_IJNSA_ILi8EEESI_EEENS5_IJSI_SC_EEEEEEEvNS4_8identityENS4_23SM90_TMA_LOAD_MULTICASTES1C_vS1D_EENS_8epilogue10collective6detail29Sm90TmaWarpSpecializedAdapterINS1H_15DefaultEpilogueISK_SL_SL_NS1G_6thread17LinearCombinationISK_Li1EffLNS1L_9ScaleType4KindE0ELNS_15FloatRoundStyleE2ESK_EENS1_15EpilogueDefaultEEEEEvvEEEEvNT_6ParamsE:
        .type           _ZN7cutlass13device_kernelINS_4gemm6kernel13GemmUniversalIN4cute5tupleIJiiiiEEENS1_10collective13CollectiveMmaINS1_34MainloopSm90TmaGmmaWarpSpecializedILi6ENS5_IJNS4_1CILi2EEENSA_ILi1EEESC_EEENS1_35KernelTmaWarpSpecializedCooperativeEEENS5_IJNSA_ILi384EEENSA_ILi192EEENSA_ILi32EEEEEENS_10bfloat16_tENS5_IJlSC_lEEESK_SL_NS4_8TiledMMAINS4_8MMA_AtomIJNS4_4SM904GMMA28MMA_64x192x16_F32BF16BF16_SSILNSP_5MajorE0ELSR_0ELNSP_7ScaleInE1ELSS_1EEEEEENS4_6LayoutISD_NS5_IJSC_NSA_ILi0EEESW_EEEEENS5_IJNS4_10UnderscoreESZ_SZ_EEEEENS4_13SM90_TMA_LOADENS4_14ComposedLayoutINS4_7SwizzleILi2ELi4ELi3EEENS4_18smem_ptr_flag_bitsILi16EEENSV_INS5_IJNSA_ILi8EEESI_EEENS5_IJSI_SC_EEEEEEEvNS4_8identityENS4_23SM90_TMA_LOAD_MULTICASTES1C_vS1D_EENS_8epilogue10collective6detail29Sm90TmaWarpSpecializedAdapterINS1H_15DefaultEpilogueISK_SL_SL_NS1G_6thread17LinearCombinationISK_Li1EffLNS1L_9ScaleType4KindE0ELNS_15FloatRoundStyleE2ESK_EENS1_15EpilogueDefaultEEEEEvvEEEEvNT_6ParamsE,@function
        .size           _ZN7cutlass13device_kernelINS_4gemm6kernel13GemmUniversalIN4cute5tupleIJiiiiEEENS1_10collective13CollectiveMmaINS1_34MainloopSm90TmaGmmaWarpSpecializedILi6ENS5_IJNS4_1CILi2EEENSA_ILi1EEESC_EEENS1_35KernelTmaWarpSpecializedCooperativeEEENS5_IJNSA_ILi384EEENSA_ILi192EEENSA_ILi32EEEEEENS_10bfloat16_tENS5_IJlSC_lEEESK_SL_NS4_8TiledMMAINS4_8MMA_AtomIJNS4_4SM904GMMA28MMA_64x192x16_F32BF16BF16_SSILNSP_5MajorE0ELSR_0ELNSP_7ScaleInE1ELSS_1EEEEEENS4_6LayoutISD_NS5_IJSC_NSA_ILi0EEESW_EEEEENS5_IJNS4_10UnderscoreESZ_SZ_EEEEENS4_13SM90_TMA_LOADENS4_14ComposedLayoutINS4_7SwizzleILi2ELi4ELi3EEENS4_18smem_ptr_flag_bitsILi16EEENSV_INS5_IJNSA_ILi8EEESI_EEENS5_IJSI_SC_EEEEEEEvNS4_8identityENS4_23SM90_TMA_LOAD_MULTICASTES1C_vS1D_EENS_8epilogue10collective6detail29Sm90TmaWarpSpecializedAdapterINS1H_15DefaultEpilogueISK_SL_SL_NS1G_6thread17LinearCombinationISK_Li1EffLNS1L_9ScaleType4KindE0ELNS_15FloatRoundStyleE2ESK_EENS1_15EpilogueDefaultEEEEEvvEEEEvNT_6ParamsE,(.L_x_647 - _ZN7cutlass13device_kernelINS_4gemm6kernel13GemmUniversalIN4cute5tupleIJiiiiEEENS1_10collective13CollectiveMmaINS1_34MainloopSm90TmaGmmaWarpSpecializedILi6ENS5_IJNS4_1CILi2EEENSA_ILi1EEESC_EEENS1_35KernelTmaWarpSpecializedCooperativeEEENS5_IJNSA_ILi384EEENSA_ILi192EEENSA_ILi32EEEEEENS_10bfloat16_tENS5_IJlSC_lEEESK_SL_NS4_8TiledMMAINS4_8MMA_AtomIJNS4_4SM904GMMA28MMA_64x192x16_F32BF16BF16_SSILNSP_5MajorE0ELSR_0ELNSP_7ScaleInE1ELSS_1EEEEEENS4_6LayoutISD_NS5_IJSC_NSA_ILi0EEESW_EEEEENS5_IJNS4_10UnderscoreESZ_SZ_EEEEENS4_13SM90_TMA_LOADENS4_14ComposedLayoutINS4_7SwizzleILi2ELi4ELi3EEENS4_18smem_ptr_flag_bitsILi16EEENSV_INS5_IJNSA_ILi8EEESI_EEENS5_IJSI_SC_EEEEEEEvNS4_8identityENS4_23SM90_TMA_LOAD_MULTICASTES1C_vS1D_EENS_8epilogue10collective6detail29Sm90TmaWarpSpecializedAdapterINS1H_15DefaultEpilogueISK_SL_SL_NS1G_6thread17LinearCombinationISK_Li1EffLNS1L_9ScaleType4KindE0ELNS_15FloatRoundStyleE2ESK_EENS1_15EpilogueDefaultEEEEEvvEEEEvNT_6ParamsE)
        .other          _ZN7cutlass13device_kernelINS_4gemm6kernel13GemmUniversalIN4cute5tupleIJiiiiEEENS1_10collective13CollectiveMmaINS1_34MainloopSm90TmaGmmaWarpSpecializedILi6ENS5_IJNS4_1CILi2EEENSA_ILi1EEESC_EEENS1_35KernelTmaWarpSpecializedCooperativeEEENS5_IJNSA_ILi384EEENSA_ILi192EEENSA_ILi32EEEEEENS_10bfloat16_tENS5_IJlSC_lEEESK_SL_NS4_8TiledMMAINS4_8MMA_AtomIJNS4_4SM904GMMA28MMA_64x192x16_F32BF16BF16_SSILNSP_5MajorE0ELSR_0ELNSP_7ScaleInE1ELSS_1EEEEEENS4_6LayoutISD_NS5_IJSC_NSA_ILi0EEESW_EEEEENS5_IJNS4_10UnderscoreESZ_SZ_EEEEENS4_13SM90_TMA_LOADENS4_14ComposedLayoutINS4_7SwizzleILi2ELi4ELi3EEENS4_18smem_ptr_flag_bitsILi16EEENSV_INS5_IJNSA_ILi8EEESI_EEENS5_IJSI_SC_EEEEEEEvNS4_8identityENS4_23SM90_TMA_LOAD_MULTICASTES1C_vS1D_EENS_8epilogue10collective6detail29Sm90TmaWarpSpecializedAdapterINS1H_15DefaultEpilogueISK_SL_SL_NS1G_6thread17LinearCombinationISK_Li1EffLNS1L_9ScaleType4KindE0ELNS_15FloatRoundStyleE2ESK_EENS1_15EpilogueDefaultEEEEEvvEEEEvNT_6ParamsE,@"STO_CUDA_ENTRY STV_DEFAULT"
_ZN7cutlass13device_kernelINS_4gemm6kernel13GemmUniversalIN4cute5tupleIJiiiiEEENS1_10collective13CollectiveMmaINS1_34MainloopSm90TmaGmmaWarpSpecializedILi6ENS5_IJNS4_1CILi2EEENSA_ILi1EEESC_EEENS1_35KernelTmaWarpSpecializedCooperativeEEENS5_IJNSA_ILi384EEENSA_ILi192EEENSA_ILi32EEEEEENS_10bfloat16_tENS5_IJlSC_lEEESK_SL_NS4_8TiledMMAINS4_8MMA_AtomIJNS4_4SM904GMMA28MMA_64x192x16_F32BF16BF16_SSILNSP_5MajorE0ELSR_0ELNSP_7ScaleInE1ELSS_1EEEEEENS4_6LayoutISD_NS5_IJSC_NSA_ILi0EEESW_EEEEENS5_IJNS4_10UnderscoreESZ_SZ_EEEEENS4_13SM90_TMA_LOADENS4_14ComposedLayoutINS4_7SwizzleILi2ELi4ELi3EEENS4_18smem_ptr_flag_bitsILi16EEENSV_INS5_IJNSA_ILi8EEESI_EEENS5_IJSI_SC_EEEEEEEvNS4_8identityENS4_23SM90_TMA_LOAD_MULTICASTES1C_vS1D_EENS_8epilogue10collective6detail29Sm90TmaWarpSpecializedAdapterINS1H_15DefaultEpilogueISK_SL_SL_NS1G_6thread17LinearCombinationISK_Li1EffLNS1L_9ScaleType4KindE0ELNS_15FloatRoundStyleE2ESK_EENS1_15EpilogueDefaultEEEEEvvEEEEvNT_6ParamsE:
[----:B------:R-:W0:Y:S02]  /*0000*/  LDC R1, c[0x0][0x28] ;  /* 0x00000a00ff017b82 */ /* 0x000e240000000800 */
[----:B0-----:R-:W-:Y:S01]  /*0010*/  VIADD R1, R1, 0xfffffbc0 ;  /* 0xfffffbc001017836 */ /* 0x001fe20000000000 */
[----:B------:R-:W0:Y:S01]  /*0020*/  S2R R4, SR_TID.X ;  /* 0x0000000000047919 */ /* 0x000e220000002100 */
[----:B------:R-:W-:Y:S01]  /*0030*/  ELECT P0, URZ, PT ;  /* 0x00000000003f782f */ /* 0x000fe20003800000 */
[----:B------:R-:W-:Y:S01]  /*0040*/  BSSY B0, `(.L_x_0) ;  /* 0x0000015000007945 */ /* 0x000fe20003800000 */
[--C-:B0-----:R-:W-:Y:S02]  /*0050*/  SHF.R.U32.HI R0, RZ, 0x5, R4.reuse ;  /* 0x00000005ff007819 */ /* 0x101fe40000011604 */
[----:B------:R-:W-:-:S03]  /*0060*/  SHF.R.U32.HI R2, RZ, 0x7, R4 ;  /* 0x00000007ff027819 */ /* 0x000fc60000011604 */
[----:B------:R-:W0:Y:S04]  /*0070*/  SHFL.IDX PT, R3, R0, RZ, 0x1f ;  /* 0x00001fff00037589 */ /* 0x000e2800000e0000 */
[----:B------:R-:W1:Y:S01]  /*0080*/  SHFL.IDX PT, R2, R2, RZ, 0x1f ;  /* 0x00001fff02027589 */ /* 0x000e6200000e0000 */
[----:B0-----:R-:W-:Y:S02]  /*0090*/  R2UR UR9, R3 ;  /* 0x00000000030972ca */ /* 0x001fe400000e0000 */
[----:B-1----:R-:W-:-:S11]  /*00a0*/  R2UR UR5, R2 ;  /* 0x00000000020572ca */ /* 0x002fd600000e0000 */
[----:B------:R-:W-:Y:S02]  /*00b0*/  USHF.R.S32.HI UR4, URZ, 0x1f, UR9 ;  /* 0x0000001f3f047899 */ /* 0x000fe40008011409 */
[----:B------:R-:W-:Y:S02]  /*00c0*/  ISETP.NE.OR P0, PT, RZ, UR9, !P0 ;  /* 0x00000009ff007c0c */ /* 0x000fe4000c705670 */
[----:B------:R-:W-:-:S04]  /*00d0*/  ULEA.HI UR4, UR4, UR9, URZ, 0x2 ;  /* 0x0000000904047291 */ /* 0x000fc8000f8f103f */
[----:B------:R-:W-:-:S04]  /*00e0*/  ULOP3.LUT UR4, UR4, 0xfffffffc, URZ, 0xc0, !UPT ;  /* 0xfffffffc04047892 */ /* 0x000fc8000f8ec03f */
[----:B------:R-:W-:-:S03]  /*00f0*/  UIADD3 UR9, UR9, -UR4, URZ ;  /* 0x8000000409097290 */ /* 0x000fc6000fffe03f */
[----:B------:R-:W-:Y:S09]  /*0100*/  @P0 BRA `(.L_x_1) ;  /* 0x0000000000200947 */ /* 0x000ff20003800000 */
[----:B------:R-:W-:Y:S02]  /*0110*/  ULDC.64 UR6, c[0x0][0x198] ;  /* 0x0000660000067ab9 */ /* 0x000fe40000000a00 */
[----:B------:R-:W-:Y:S02]  /*0120*/  UIADD3 UR10, UP0, UR6, 0xf0, URZ ;  /* 0x000000f0060a7890 */ /* 0x000fe4000ff1e03f */
[----:B------:R-:W-:Y:S02]  /*0130*/  UIADD3 UR6, UP1, UR6, 0x1f0, URZ ;  /* 0x000001f006067890 */ /* 0x000fe4000ff3e03f */
[----:B------:R-:W-:Y:S02]  /*0140*/  UIADD3.X UR11, URZ, UR7, URZ, UP0, !UPT ;  /* 0x000000073f0b7290 */ /* 0x000fe400087fe43f */
[----:B------:R-:W-:-:S07]  /*0150*/  UIADD3.X UR7, URZ, UR7, URZ, UP1, !UPT ;  /* 0x000000073f077290 */ /* 0x000fce0008ffe43f */
[----:B------:R0:W-:Y:S02]  /*0160*/  UTMACCTL.PF [UR10] ;  /* 0x000000000a0079b9 */ /* 0x0001e40008040000 */
[----:B------:R0:W-:Y:S02]  /*0170*/  UTMACCTL.PF [UR6] ;  /* 0x00000000060079b9 */ /* 0x0001e40008040000 */
[----:B0-----:R-:W-:Y:S01]  /*0180*/  NOP ;  /* 0x0000000000007918 */ /* 0x001fe20000000000 */
.L_x_1:
[----:B------:R-:W-:Y:S05]  /*0190*/  BSYNC B0 ;  /* 0x0000000000007941 */ /* 0x000fea0003800000 */
.L_x_0:
[----:B------:R-:W0:Y:S01]  /*01a0*/  SHFL.IDX PT, R2, R0, RZ, 0x1f ;  /* 0x00001fff00027589 */ /* 0x000e2200000e0000 */
[----:B------:R-:W-:Y:S01]  /*01b0*/  UISETP.NE.AND UP0, UPT, UR9, 0x3, UPT ;  /* 0x000000030900788c */ /* 0x000fe2000bf05270 */
[----:B------:R-:W-:Y:S01]  /*01c0*/  ISETP.NE.AND P1, PT, RZ, UR5, PT ;  /* 0x00000005ff007c0c */ /* 0x000fe2000bf25270 */
[----:B------:R-:W-:Y:S02]  /*01d0*/  UIADD3 UR16, UR5, -0x1, URZ ;  /* 0xffffffff05107890 */ /* 0x000fe4000fffe03f */
[----:B------:R-:W-:Y:S02]  /*01e0*/  UISETP.EQ.OR UP0, UPT, UR9, URZ, !UP0 ;  /* 0x0000003f0900728c */ /* 0x000fe4000c702670 */
[----:B------:R-:W-:Y:S02]  /*01f0*/  UISETP.GE.U32.AND UP1, UPT, UR16, 0x2, UPT ;  /* 0x000000021000788c */ /* 0x000fe4000bf26070 */
[----:B------:R-:W-:-:S04]  /*0200*/  UISETP.EQ.AND UP0, UPT, UR5, URZ, UP0 ;  /* 0x0000003f0500728c */ /* 0x000fc80008702270 */
[----:B------:R-:W-:-:S04]  /*0210*/  USEL UR40, URZ, 0x1, !UP0 ;  /* 0x000000013f287887 */ /* 0x000fc8000c000000 */
[----:B------:R-:W-:Y:S01]  /*0220*/  USEL UR40, UR40, 0x2, UP1 ;  /* 0x0000000228287887 */ /* 0x000fe20008800000 */
[----:B0-----:R-:W-:-:S13]  /*0230*/  ISETP.NE.AND P0, PT, R2, RZ, PT ;  /* 0x000000ff0200720c */ /* 0x001fda0003f05270 */
[----:B------:R-:W-:Y:S05]  /*0240*/  @P0 BRA `(.L_x_2) ;  /* 0x0000000000680947 */ /* 0x000fea0003800000 */
[----:B------:R-:W0:Y:S01]  /*0250*/  S2UR UR8, SR_CgaCtaId ;  /* 0x00000000000879c3 */ /* 0x000e220000008800 */
[----:B------:R-:W-:Y:S01]  /*0260*/  UMOV UR4, 0x400 ;  /* 0x0000040000047882 */ /* 0x000fe20000000000 */
[----:B------:R-:W-:Y:S01]  /*0270*/  UMOV UR5, 0x1 ;  /* 0x0000000100057882 */ /* 0x000fe20000000000 */
[----:B------:R-:W-:Y:S01]  /*0280*/  UMOV UR6, 0x4 ;  /* 0x0000000400067882 */ /* 0x000fe20000000000 */
[----:B------:R-:W-:Y:S01]  /*0290*/  ELECT P0, URZ, PT ;  /* 0x00000000003f782f */ /* 0x000fe20003800000 */
[----:B------:R-:W-:-:S04]  /*02a0*/  UIADD3 UR6, -UR6, 0x100000, URZ ;  /* 0x0010000006067890 */ /* 0x000fc8000fffe13f */
[----:B------:R-:W-:Y:S02]  /*02b0*/  USHF.L.U32 UR7, UR6, 0xb, URZ ;  /* 0x0000000b06077899 */ /* 0x000fe4000800063f */
[----:B------:R-:W-:Y:S02]  /*02c0*/  USHF.L.U32 UR6, UR6, 0x1, URZ ;  /* 0x0000000106067899 */ /* 0x000fe4000800063f */
[----:B0-----:R-:W-:Y:S02]  /*02d0*/  ULEA UR8, UR8, UR4, 0x18 ;  /* 0x0000000408087291 */ /* 0x001fe4000f8ec03f */
[----:B------:R-:W-:-:S04]  /*02e0*/  UIADD3 UR4, -UR5, 0x100000, URZ ;  /* 0x0010000005047890 */ /* 0x000fc8000fffe13f */
[----:B------:R-:W-:Y:S02]  /*02f0*/  USHF.L.U32 UR5, UR4, 0xb, URZ ;  /* 0x0000000b04057899 */ /* 0x000fe4000800063f */
[----:B------:R-:W-:Y:S01]  /*0300*/  USHF.L.U32 UR4, UR4, 0x1, URZ ;  /* 0x0000000104047899 */ /* 0x000fe2000800063f */
[----:B------:R-:W0:Y:S11]  /*0310*/  FENCE.VIEW.ASYNC.S ;  /* 0x00000000000073c6 */ /* 0x000e360000000000 */
[----:B0-----:R0:W1:Y:S01]  /*0320*/  SYNCS.EXCH.64 URZ, [UR8], UR4 ;  /* 0x00000004083f75b2 */ /* 0x0010620008000100 */
[----:B------:R0:W2:Y:S01]  /*0330*/  SYNCS.EXCH.64 URZ, [UR8+0x30], UR6 ;  /* 0x00003006083f75b2 */ /* 0x0000a20008000100 */
[----:B------:R0:W3:Y:S01]  /*0340*/  SYNCS.EXCH.64 URZ, [UR8+0x8], UR4 ;  /* 0x00000804083f75b2 */ /* 0x0000e20008000100 */
[----:B------:R0:W4:Y:S01]  /*0350*/  SYNCS.EXCH.64 URZ, [UR8+0x38], UR6 ;  /* 0x00003806083f75b2 */ /* 0x0001220008000100 */
[----:B------:R0:W0:Y:S01]  /*0360*/  SYNCS.EXCH.64 URZ, [UR8+0x10], UR4 ;  /* 0x00001004083f75b2 */ /* 0x0000220008000100 */
[----:B------:R0:W0:Y:S01]  /*0370*/  SYNCS.EXCH.64 URZ, [UR8+0x40], UR6 ;  /* 0x00004006083f75b2 */ /* 0x0000220008000100 */
[----:B------:R0:W0:Y:S01]  /*0380*/  SYNCS.EXCH.64 URZ, [UR8+0x18], UR4 ;  /* 0x00001804083f75b2 */ /* 0x0000220008000100 */
[----:B------:R0:W0:Y:S01]  /*0390*/  SYNCS.EXCH.64 URZ, [UR8+0x48], UR6 ;  /* 0x00004806083f75b2 */ /* 0x0000220008000100 */
[----:B------:R0:W0:Y:S01]  /*03a0*/  SYNCS.EXCH.64 URZ, [UR8+0x20], UR4 ;  /* 0x00002004083f75b2 */ /* 0x0000220008000100 */
[----:B------:R0:W0:Y:S01]  /*03b0*/  SYNCS.EXCH.64 URZ, [UR8+0x50], UR6 ;  /* 0x00005006083f75b2 */ /* 0x0000220008000100 */
[----:B------:R0:W0:Y:S01]  /*03c0*/  SYNCS.EXCH.64 URZ, [UR8+0x28], UR4 ;  /* 0x00002804083f75b2 */ /* 0x0000220008000100 */
[----:B------:R0:W0:Y:S01]  /*03d0*/  SYNCS.EXCH.64 URZ, [UR8+0x58], UR6 ;  /* 0x00005806083f75b2 */ /* 0x0000220008000100 */
[----:B------:R-:W-:Y:S01]  /*03e0*/  NOP ;  /* 0x0000000000007918 */ /* 0x000fe20000000000 */
.L_x_2:
[----:B------:R-:W5:Y:S01]  /*03f0*/  S2UR UR13, SR_CTAID.X ;  /* 0x00000000000d79c3 */ /* 0x000f620000002500 */
[----:B------:R-:W-:Y:S01]  /*0400*/  SHF.R.S32.HI R3, RZ, 0x1f, R4 ;  /* 0x0000001fff037819 */ /* 0x000fe20000011404 */
[----:B------:R1:W2:Y:S01]  /*0410*/  SHFL.IDX PT, R6, R0, RZ, 0x1f ;  /* 0x00001fff00067589 */ /* 0x0002a200000e0000 */
[----:B0-----:R-:W-:Y:S01]  /*0420*/  ULDC UR4, c[0x0][0x150] ;  /* 0x0000540000047ab9 */ /* 0x001fe20000000800 */
[----:B------:R-:W-:Y:S02]  /*0430*/  ELECT P0, URZ, PT ;  /* 0x00000000003f782f */ /* 0x000fe40003800000 */
[----:B------:R-:W-:Y:S01]  /*0440*/  LEA.HI R3, R3, R4, RZ, 0x7 ;  /* 0x0000000403037211 */ /* 0x000fe200078f38ff */
[----:B------:R-:W-:Y:S01]  /*0450*/  ULDC UR5, c[0x0][0x154] ;  /* 0x0000550000057ab9 */ /* 0x000fe20000000800 */
[----:B------:R-:W-:Y:S01]  /*0460*/  SHF.R.S32.HI R7, RZ, 0x1f, R2 ;  /* 0x0000001fff077819 */ /* 0x000fe20000011402 */
[----:B------:R-:W0:Y:S01]  /*0470*/  S2UR UR10, SR_CTAID.Y ;  /* 0x00000000000a79c3 */ /* 0x000e220000002600 */
[----:B------:R-:W-:Y:S01]  /*0480*/  LOP3.LUT R3, R3, 0xffffff80, RZ, 0xc0, !PT ;  /* 0xffffff8003037812 */ /* 0x000fe200078ec0ff */
[----:B------:R-:W-:Y:S01]  /*0490*/  ULDC UR8, c[0x0][0x144] ;  /* 0x0000510000087ab9 */ /* 0x000fe20000000800 */
[----:B------:R-:W-:Y:S01]  /*04a0*/  LEA.HI R7, R7, R2, RZ, 0x2 ;  /* 0x0000000207077211 */ /* 0x000fe200078f10ff */
[----:B------:R-:W-:Y:S01]  /*04b0*/  NOP ;  /* 0x0000000000007918 */ /* 0x000fe20000000000 */
[----:B------:R-:W-:Y:S01]  /*04c0*/  NOP ;  /* 0x0000000000007918 */ /* 0x000fe20000000000 */
[----:B------:R-:W-:Y:S01]  /*04d0*/  IMAD.IADD R3, R4, 0x1, -R3 ;  /* 0x0000000104037824 */ /* 0x000fe200078e0a03 */
[----:B------:R-:W-:Y:S01]  /*04e0*/  LOP3.LUT R7, R7, 0x3ffffffc, RZ, 0xc0, !PT ;  /* 0x3ffffffc07077812 */ /* 0x000fe200078ec0ff */
[----:B------:R-:W-:Y:S01]  /*04f0*/  ULDC UR11, c[0x0][0x148] ;  /* 0x00005200000b7ab9 */ /* 0x000fe20000000800 */
[----:B------:R-:W-:-:S02]  /*0500*/  MOV R17, 0x1 ;  /* 0x0000000100117802 */ /* 0x000fc40000000f00 */
[----:B------:R-:W-:Y:S01]  /*0510*/  SHF.R.S32.HI R4, RZ, 0x1f, R3 ;  /* 0x0000001fff047819 */ /* 0x000fe20000011403 */
[----:B------:R-:W-:-:S03]  /*0520*/  IMAD.IADD R2, R2, 0x1, -R7 ;  /* 0x0000000102027824 */ /* 0x000fc600078e0a07 */
[----:B------:R-:W-:Y:S02]  /*0530*/  LEA.HI R4, R4, R3, RZ, 0x3 ;  /* 0x0000000304047211 */ /* 0x000fe400078f18ff */
[----:B-----5:R-:W-:Y:S02]  /*0540*/  I2FP.F32.U32 R5, UR13 ;  /* 0x0000000d00057c45 */ /* 0x020fe40008201000 */
[--C-:B-1----:R-:W-:Y:S02]  /*0550*/  SHF.R.S32.HI R0, RZ, 0x3, R4.reuse ;  /* 0x00000003ff007819 */ /* 0x102fe40000011404 */
[----:B--2---:R-:W-:Y:S01]  /*0560*/  ISETP.NE.OR P0, PT, R6, RZ, !P0 ;  /* 0x000000ff0600720c */ /* 0x004fe20004705670 */
[----:B------:R-:W-:Y:S01]  /*0570*/  FMUL R8, R5, UR4 ;  /* 0x0000000405087c20 */ /* 0x000fe20008400000 */
[----:B------:R-:W-:-:S04]  /*0580*/  SHF.R.S32.HI R5, RZ, 0x1f, R4 ;  /* 0x0000001fff057819 */ /* 0x000fc80000011404 */
[----:B------:R-:W-:Y:S01]  /*0590*/  LEA.HI R5, R5, R0, RZ, 0x2 ;  /* 0x0000000005057211 */ /* 0x000fe200078f10ff */
[----:B------:R-:W1:Y:S03]  /*05a0*/  F2I.U32.TRUNC.NTZ R8, R8 ;  /* 0x0000000800087305 */ /* 0x000e66000020f000 */
[----:B------:R-:W-:-:S03]  /*05b0*/  LOP3.LUT R5, R5, 0xfffffffc, RZ, 0xc0, !PT ;  /* 0xfffffffc05057812 */ /* 0x000fc600078ec0ff */
[----:B------:R-:W-:Y:S01]  /*05c0*/  VOTEU.ALL UP0, P0 ;  /* 0x00000000003f7886 */ /* 0x000fe20000000000 */
[----:B------:R-:W-:Y:S01]  /*05d0*/  VOTEU.ALL UP1, P0 ;  /* 0x00000000003f7886 */ /* 0x000fe20000020000 */
[----:B------:R-:W-:Y:S01]  /*05e0*/  IMAD.IADD R5, R0, 0x1, -R5 ;  /* 0x0000000100057824 */ /* 0x000fe200078e0a05 */
[----:B0-----:R-:W-:Y:S02]  /*05f0*/  I2FP.F32.U32 R0, UR10 ;  /* 0x0000000a00007c45 */ /* 0x001fe40008201000 */
[----:B------:R-:W0:Y:S01]  /*0600*/  @!UP0 S2UR UR7, SR_CgaCtaId ;  /* 0x00000000000789c3 */ /* 0x000e220000008800 */
[----:B------:R-:W-:Y:S01]  /*0610*/  IMAD R2, R2, 0x4, R5 ;  /* 0x0000000402027824 */ /* 0x000fe200078e0205 */
[----:B------:R-:W-:Y:S01]  /*0620*/  @!UP0 UMOV UR6, 0x400 ;  /* 0x0000040000068882 */ /* 0x000fe20000000000 */
[----:B------:R-:W-:Y:S01]  /*0630*/  FMUL R4, R0, UR5 ;  /* 0x0000000500047c20 */ /* 0x000fe20008400000 */
[----:B-1----:R-:W-:Y:S02]  /*0640*/  R2UR UR4, R8 ;  /* 0x00000000080472ca */ /* 0x002fe400000e0000 */
[----:B------:R-:W-:-:S03]  /*0650*/  LEA.HI R0, R2, R2, RZ, 0x1 ;  /* 0x0000000202007211 */ /* 0x000fc600078f08ff */
[----:B------:R-:W1:Y:S01]  /*0660*/  F2I.U32.TRUNC.NTZ R4, R4 ;  /* 0x0000000400047305 */ /* 0x000e62000020f000 */
[----:B------:R-:W-:-:S05]  /*0670*/  LOP3.LUT R5, R0, 0xfffffffe, RZ, 0xc0, !PT ;  /* 0xfffffffe00057812 */ /* 0x000fca00078ec0ff */
[----:B------:R-:W-:Y:S02]  /*0680*/  IMAD.IADD R5, R2, 0x1, -R5 ;  /* 0x0000000102057824 */ /* 0x000fe400078e0a05 */
[----:B------:R-:W-:-:S04]  /*0690*/  UIADD3 UR4, -UR4, URZ, URZ ;  /* 0x0000003f04047290 */ /* 0x000fc8000fffe13f */
[----:B------:R-:W-:Y:S01]  /*06a0*/  UIMAD UR8, UR8, UR4, UR13 ;  /* 0x00000004080872a4 */ /* 0x000fe2000f8e020d */
[----:B-1----:R-:W-:Y:S02]  /*06b0*/  R2UR UR12, R4 ;  /* 0x00000000040c72ca */ /* 0x002fe400000e0000 */
[----:B------:R-:W-:Y:S01]  /*06c0*/  UMOV UR4, 0x20 ;  /* 0x0000002000047882 */ /* 0x000fe20000000000 */
[----:B------:R-:W1:Y:S02]  /*06d0*/  LDC R4, c[0x0][0x140] ;  /* 0x00005000ff047b82 */ /* 0x000e640000000800 */
[----:B------:R-:W-:Y:S01]  /*06e0*/  ISETP.NE.AND P3, PT, R5, UR8, PT ;  /* 0x0000000805007c0c */ /* 0x000fe2000bf65270 */
[----:B------:R-:W-:Y:S01]  /*06f0*/  IMAD.SHL.U32 R5, R2, 0x4, RZ ;  /* 0x0000000402057824 */ /* 0x000fe200078e00ff */
[----:B------:R-:W-:-:S04]  /*0700*/  @!UP0 UIADD3 UR4, -UR4, 0x100000, URZ ;  /* 0x0010000004048890 */ /* 0x000fc8000fffe13f */
[----:B------:R-:W-:Y:S02]  /*0710*/  @!UP0 USHF.L.U32 UR5, UR4, 0xb, URZ ;  /* 0x0000000b04058899 */ /* 0x000fe4000800063f */
[----:B------:R-:W-:Y:S02]  /*0720*/  @!UP0 USHF.L.U32 UR4, UR4, 0x1, URZ ;  /* 0x0000000104048899 */ /* 0x000fe4000800063f */
[----:B0-----:R-:W-:Y:S01]  /*0730*/  @!UP0 ULEA UR6, UR7, UR6, 0x18 ;  /* 0x0000000607068291 */ /* 0x001fe2000f8ec03f */
[----:B------:R-:W-:Y:S01]  /*0740*/  LOP3.LUT R9, R2, 0xc, R5, 0x78, !PT ;  /* 0x0000000c02097812 */ /* 0x000fe200078e7805 */
[----:B------:R-:W-:Y:S01]  /*0750*/  VOTEU.ALL UP0, P0 ;  /* 0x00000000003f7886 */ /* 0x000fe20000000000 */
[----:B------:R-:W-:Y:S01]  /*0760*/  LOP3.LUT P0, RZ, R3, 0x7, RZ, 0xc0, !PT ;  /* 0x0000000703ff7812 */ /* 0x000fe2000780c0ff */
[----:B------:R-:W-:Y:S02]  /*0770*/  UIADD3 UR12, -UR12, URZ, URZ ;  /* 0x0000003f0c0c7290 */ /* 0x000fe4000fffe13f */
[----:B------:R0:W-:Y:S01]  /*0780*/  STL [R1+0x180], R9 ;  /* 0x0001800901007387 */ /* 0x0001e20000100800 */
[----:B------:R-:W-:-:S02]  /*0790*/  ISETP.LT.U32.AND P0, PT, R9, 0x2, !P0 ;  /* 0x000000020900780c */ /* 0x000fc40004701070 */
[----:B------:R-:W-:Y:S01]  /*07a0*/  @P3 LEA.HI R0, R9, R9, RZ, 0x1 ;  /* 0x0000000909003211 */ /* 0x000fe200078f08ff */
[----:B------:R-:W2:Y:S02]  /*07b0*/  FENCE.VIEW.ASYNC.S ;  /* 0x00000000000073c6 */ /* 0x000ea40000000000 */
[----:B--2---:R-:W2:Y:S01]  /*07c0*/  @!UP0 SYNCS.EXCH.64 URZ, [UR6+0x70], UR4 ;  /* 0x00007004063f85b2 */ /* 0x004ea20008000100 */
[----:B------:R-:W-:Y:S02]  /*07d0*/  @P3 SHF.R.S32.HI R0, RZ, 0x1, R0 ;  /* 0x00000001ff003819 */ /* 0x000fe40000011400 */
[----:B-1----:R-:W-:Y:S01]  /*07e0*/  ISETP.EQ.U32.AND P2, PT, R4, 0x1, PT ;  /* 0x000000010400780c */ /* 0x002fe20003f42070 */
[----:B------:R1:W0:Y:S01]  /*07f0*/  @!UP1 SYNCS.EXCH.64 URZ, [UR6+0x78], UR4 ;  /* 0x00007804063f95b2 */ /* 0x0002220008000100 */
[----:B------:R-:W-:Y:S01]  /*0800*/  NOP ;  /* 0x0000000000007918 */ /* 0x000fe20000000000 */
[----:B-1----:R-:W-:-:S06]  /*0810*/  UIMAD UR4, UR11, UR12, UR10 ;  /* 0x0000000c0b0472a4 */ /* 0x002fcc000f8e020a */
[----:B------:R-:W-:Y:S02]  /*0820*/  @P3 ISETP.NE.AND P4, PT, R0, UR4, PT ;  /* 0x0000000400003c0c */ /* 0x000fe4000bf85270 */
[----:B------:R-:W-:Y:S02]  /*0830*/  SEL R0, RZ, 0x1, !P0 ;  /* 0x00000001ff007807 */ /* 0x000fe40004000000 */
[----:B------:R-:W-:-:S04]  /*0840*/  @P3 SEL R17, RZ, 0x1, P4 ;  /* 0x00000001ff113807 */ /* 0x000fc80002000000 */
[----:B------:R-:W-:Y:S01]  /*0850*/  LOP3.LUT R17, R17, R0, RZ, 0xc0, !PT ;  /* 0x0000000011117212 */ /* 0x000fe200078ec0ff */
[----:B--2---:R-:W-:Y:S06]  /*0860*/  @!P2 BRA `(.L_x_3) ;  /* 0x000000000008a947 */ /* 0x004fec0003800000 */
[----:B0--34-:R-:W-:Y:S01]  /*0870*/  UCGABAR_ARV ;  /* 0x00000000000079c7 */ /* 0x019fe20008000000 */
[----:B------:R-:W-:Y:S05]  /*0880*/  BRA `(.L_x_4) ;  /* 0x0000000000047947 */ /* 0x000fea0003800000 */
.L_x_3:
[----:B0--34-:R-:W-:Y:S01]  /*0890*/  NOP ;  /* 0x0000000000007918 */ /* 0x019fe20000000000 */
.L_x_4:
[----:B------:R-:W-:Y:S01]  /*08a0*/  ULDC UR4, c[0x0][0x65c] ;  /* 0x0001970000047ab9 */ /* 0x000fe20000000800 */
[----:B------:R-:W-:Y:S01]  /*08b0*/  UMOV UR5, URZ ;  /* 0x0000003f00057c82 */ /* 0x000fe20008000000 */
[----:B------:R-:W-:-:S03]  /*08c0*/  UISETP.NE.AND UP0, UPT, UR4, 0x1, UPT ;  /* 0x000000010400788c */ /* 0x000fc6000bf05270 */
[----:B------:R-:W-:Y:S01]  /*08d0*/  UMOV UR4, UR13 ;  /* 0x0000000d00047c82 */ /* 0x000fe20008000000 */
[----:B------:R-:W-:Y:S02]  /*08e0*/  UP2UR UR46, UPR, URZ, 0x1 ;  /* 0x000000013f2e7883 */ /* 0x000fe40008000000 */
[----:B------:R-:W-:Y:S02]  /*08f0*/  PLOP3.LUT P0, PT, PT, PT, UP0, 0x80, 0x0 ;  /* 0x000000000000781c */ /* 0x000fe40003f0f008 */
[----:B------:R-:W-:Y:S02]  /*0900*/  PLOP3.LUT P3, PT, PT, PT, UP0, 0x80, 0x0 ;  /* 0x000000000000781c */ /* 0x000fe40003f6f008 */
[----:B------:R-:W-:Y:S01]  /*0910*/  PLOP3.LUT P5, PT, PT, PT, UP0, 0x80, 0x0 ;  /* 0x000000000000781c */ /* 0x000fe20003faf008 */
[----:B------:R-:W-:Y:S01]  /*0920*/  @UP0 ULDC UR14, c[0x0][0x10] ;  /* 0x00000400000e0ab9 */ /* 0x000fe20000000800 */
[----:B------:R-:W-:Y:S01]  /*0930*/  @UP0 UMOV UR6, UR10 ;  /* 0x0000000a00060c82 */ /* 0x000fe20008000000 */
[----:B------:R-:W-:Y:S01]  /*0940*/  @UP0 UMOV UR7, URZ ;  /* 0x0000003f00070c82 */ /* 0x000fe20008000000 */
[----:B------:R-:W-:Y:S01]  /*0950*/  PLOP3.LUT P4, PT, PT, PT, UP0, 0x80, 0x0 ;  /* 0x000000000000781c */ /* 0x000fe20003f8f008 */
[----:B------:R-:W-:-:S03]  /*0960*/  @UP0 UIMAD.WIDE.U32 UR14, UR13, UR14, UR6 ;  /* 0x0000000e0d0e02a5 */ /* 0x000fc6000f8e0006 */
[----:B------:R-:W-:Y:S01]  /*0970*/  @!UP0 ULDC UR7, c[0x0][0xc] ;  /* 0x0000030000078ab9 */ /* 0x000fe20000000800 */
[----:B------:R-:W-:Y:S01]  /*0980*/  @UP0 UMOV UR6, URZ ;  /* 0x0000003f00060c82 */ /* 0x000fe20008000000 */
[----:B------:R-:W-:Y:S01]  /*0990*/  @!UP0 UIMAD.WIDE.U32 UR4, UR10, UR7, UR4 ;  /* 0x000000070a0482a5 */ /* 0x000fe2000f8e0004 */
[----:B------:R-:W-:Y:S01]  /*09a0*/  IMAD.U32 R2, RZ, RZ, UR14 ;  /* 0x0000000eff027e24 */ /* 0x000fe2000f8e00ff */
[----:B------:R-:W-:Y:S02]  /*09b0*/  @UP0 UIADD3 UR6, UR15, UR6, URZ ;  /* 0x000000060f060290 */ /* 0x000fe4000fffe03f */
[----:B------:R-:W-:Y:S02]  /*09c0*/  IMAD.U32 R3, RZ, RZ, UR15 ;  /* 0x0000000fff037e24 */ /* 0x000fe4000f8e00ff */
[----:B------:R-:W-:Y:S01]  /*09d0*/  @P0 IMAD.MOV.U32 R7, RZ, RZ, R2 ;  /* 0x000000ffff070224 */ /* 0x000fe200078e0002 */
[----:B------:R-:W-:Y:S01]  /*09e0*/  MOV R4, UR4 ;  /* 0x0000000400047c02 */ /* 0x000fe20008000f00 */
[----:B------:R-:W-:-:S02]  /*09f0*/  IMAD.U32 R5, RZ, RZ, UR5 ;  /* 0x00000005ff057e24 */ /* 0x000fc4000f8e00ff */
[----:B------:R-:W-:Y:S02]  /*0a00*/  IMAD.U32 R2, RZ, RZ, UR4 ;  /* 0x00000004ff027e24 */ /* 0x000fe4000f8e00ff */
[----:B------:R-:W-:Y:S02]  /*0a10*/  @P3 IMAD.U32 R6, RZ, RZ, UR6 ;  /* 0x00000006ff063e24 */ /* 0x000fe4000f8e00ff */
[----:B------:R-:W-:Y:S02]  /*0a20*/  @!P5 IMAD.MOV.U32 R6, RZ, RZ, R5 ;  /* 0x000000ffff06d224 */ /* 0x000fe400078e0005 */
[----:B------:R-:W-:Y:S02]  /*0a30*/  @!P4 IMAD.MOV.U32 R7, RZ, RZ, R2 ;  /* 0x000000ffff07c224 */ /* 0x000fe400078e0002 */
[----:B------:R-:W-:Y:S01]  /*0a40*/  IMAD.U32 R3, RZ, RZ, UR5 ;  /* 0x00000005ff037e24 */ /* 0x000fe2000f8e00ff */
[----:B------:R0:W-:Y:S04]  /*0a50*/  STL [R1+0x184], R6 ;  /* 0x0001840601007387 */ /* 0x0001e80000100800 */
[----:B------:R0:W-:Y:S01]  /*0a60*/  STL [R1+0x188], R7 ;  /* 0x0001880701007387 */ /* 0x0001e20000100800 */
[----:B------:R-:W-:Y:S05]  /*0a70*/  @!P2 BRA `(.L_x_5) ;  /* 0x00000000000ca947 */ /* 0x000fea0003800000 */
[----:B------:R-:W-:Y:S01]  /*0a80*/  UCGABAR_WAIT ;  /* 0x0000000000007dc7 */ /* 0x000fe20008000000 */
[----:B------:R-:W-:Y:S01]  /*0a90*/  CCTL.IVALL ;  /* 0x00000000ff00798f */ /* 0x000fe20002000000 */
[----:B------:R-:W-:Y:S05]  /*0aa0*/  BRA `(.L_x_6) ;  /* 0x0000000000047947 */ /* 0x000fea0003800000 */
.L_x_5:
[----:B------:R-:W-:Y:S06]  /*0ab0*/  BAR.SYNC.DEFER_BLOCKING 0x0 ;  /* 0x0000000000007b1d */ /* 0x000fec0000010000 */
.L_x_6:
[----:B------:R-:W-:Y:S05]  /*0ac0*/  @!P1 BRA `(.L_x_7) ;  /* 0x00000170007c9947 */ /* 0x000fea0003800000 */
[----:B------:R-:W-:-:S06]  /*0ad0*/  UISETP.GT.U32.AND UP0, UPT, UR16, 0x1, UPT ;  /* 0x000000011000788c */ /* 0x000fcc000bf04070 */
[----:B------:R-:W-:-:S13]  /*0ae0*/  PLOP3.LUT P0, PT, PT, PT, UP0, 0x80, 0x0 ;  /* 0x000000000000781c */ /* 0x000fda0003f0f008 */
[----:B------:R-:W-:Y:S05]  /*0af0*/  @P0 EXIT ;  /* 0x000000000000094d */ /* 0x000fea0003800000 */
[----:B------:R-:W-:Y:S01]  /*0b00*/  ULDC.64 UR4, c[0x0][0x650] ;  /* 0x0001940000047ab9 */ /* 0x000fe20000000a00 */
[----:B------:R-:W-:Y:S01]  /*0b10*/  UMOV UR41, 0xffffffff ;  /* 0xffffffff00297882 */ /* 0x000fe20000000000 */
[----:B------:R-:W-:Y:S01]  /*0b20*/  ISETP.GE.U32.AND P0, PT, R7, UR4, PT ;  /* 0x0000000407007c0c */ /* 0x000fe2000bf06070 */
[----:B------:R-:W-:Y:S01]  /*0b30*/  UMOV UR42, 0xffffffff ;  /* 0xffffffff002a7882 */ /* 0x000fe20000000000 */
[----:B------:R-:W-:Y:S01]  /*0b40*/  UMOV UR43, 0xffffffff ;  /* 0xffffffff002b7882 */ /* 0x000fe20000000000 */
[----:B------:R-:W-:Y:S02]  /*0b50*/  PRMT R0, RZ, 0x7610, R0 ;  /* 0x00007610ff007816 */ /* 0x000fe40000000000 */
[----:B------:R-:W-:-:S13]  /*0b60*/  ISETP.GE.U32.AND.EX P0, PT, R6, UR5, PT, P0 ;  /* 0x0000000506007c0c */ /* 0x000fda000bf06100 */
[----:B------:R-:W-:Y:S05]  /*0b70*/  @P0 BRA `(.L_x_8) ;  /* 0x0000000400480947 */ /* 0x000fea0003800000 */
[----:B------:R-:W-:Y:S01]  /*0b80*/  ULDC.64 UR16, c[0x0][0x628] ;  /* 0x00018a0000107ab9 */ /* 0x000fe20000000a00 */
[C---:B------:R-:W-:Y:S01]  /*0b90*/  R2UR UR19, R7.reuse ;  /* 0x00000000071372ca */ /* 0x040fe200000e0000 */
[----:B------:R-:W-:Y:S01]  /*0ba0*/  ULDC UR18, c[0x0][0x630] ;  /* 0x00018c0000127ab9 */ /* 0x000fe20000000800 */
[----:B------:R-:W-:Y:S02]  /*0bb0*/  ISETP.NE.U32.AND P0, PT, RZ, UR16, PT ;  /* 0x00000010ff007c0c */ /* 0x000fe4000bf05070 */
[----:B------:R-:W-:Y:S02]  /*0bc0*/  R2UR UR4, R7 ;  /* 0x00000000070472ca */ /* 0x000fe400000e0000 */
[----:B------:R-:W-:Y:S02]  /*0bd0*/  ISETP.NE.AND.EX P0, PT, RZ, UR17, PT, P0 ;  /* 0x00000011ff007c0c */ /* 0x000fe4000bf05300 */
[----:B------:R-:W-:-:S11]  /*0be0*/  R2UR UR5, R6 ;  /* 0x00000000060572ca */ /* 0x000fd600000e0000 */
[----:B------:R-:W-:Y:S05]  /*0bf0*/  @!P0 BRA `(.L_x_9) ;  /* 0x0000000000308947 */ /* 0x000fea0003800000 */
[----:B------:R-:W-:Y:S01]  /*0c00*/  R2UR UR4, R7 ;  /* 0x00000000070472ca */ /* 0x000fe200000e0000 */
[----:B------:R-:W-:Y:S01]  /*0c10*/  ULDC UR9, c[0x0][0x634] ;  /* 0x00018d0000097ab9 */ /* 0x000fe20000000800 */
[----:B------:R-:W-:-:S11]  /*0c20*/  R2UR UR13, R6 ;  /* 0x00000000060d72ca */ /* 0x000fd600000e0000 */
[----:B------:R-:W-:-:S04]  /*0c30*/  UIADD3 UR9, UP0, UR4, UR9, URZ ;  /* 0x0000000904097290 */ /* 0x000fc8000ff1e03f */
[----:B------:R-:W-:-:S04]  /*0c40*/  UIADD3.X UR13, URZ, UR13, URZ, UP0, !UPT ;  /* 0x0000000d3f0d7290 */ /* 0x000fc800087fe43f */
[----:B------:R-:W-:-:S04]  /*0c50*/  UIMAD.WIDE.U32 UR4, UR13, UR16, URZ ;  /* 0x000000100d0472a5 */ /* 0x000fc8000f8e003f */
[----:B------:R-:W-:Y:S02]  /*0c60*/  UIMAD.WIDE.U32 UR6, UP0, UR9, UR17, UR4 ;  /* 0x00000011090672a5 */ /* 0x000fe4000f800004 */
[----:B------:R-:W-:Y:S02]  /*0c70*/  UIMAD.WIDE.U32 UR4, UR9, UR16, URZ ;  /* 0x00000010090472a5 */ /* 0x000fe4000f8e003f */
[----:B------:R-:W-:Y:S02]  /*0c80*/  UIADD3.X UR15, URZ, URZ, URZ, UP0, !UPT ;  /* 0x0000003f3f0f7290 */ /* 0x000fe400087fe43f */
[----:B------:R-:W-:Y:S01]  /*0c90*/  UIADD3 URZ, UP0, UR5, UR6, URZ ;  /* 0x00000006053f7290 */ /* 0x000fe2000ff1e03f */
[----:B------:R-:W-:-:S03]  /*0ca0*/  UMOV UR14, UR7 ;  /* 0x00000007000e7c82 */ /* 0x000fc60008000000 */
[----:B------:R-:W-:-:S12]  /*0cb0*/  UIMAD.WIDE.U32.X UR4, UR13, UR17, UR14, UP0 ;  /* 0x000000110d0472a5 */ /* 0x000fd800080e040e */
.L_x_9:
[----:B------:R-:W-:Y:S01]  /*0cc0*/  USHF.R.U64 UR43, UR4, UR18, UR5 ;  /* 0x00000012042b7299 */ /* 0x000fe20008001205 */
[----:B------:R-:W-:Y:S01]  /*0cd0*/  R2UR UR7, R6 ;  /* 0x00000000060772ca */ /* 0x000fe200000e0000 */
[----:B------:R-:W-:Y:S02]  /*0ce0*/  USHF.R.U32.HI UR4, URZ, UR18, UR5 ;  /* 0x000000123f047299 */ /* 0x000fe40008011605 */
[----:B------:R-:W-:Y:S01]  /*0cf0*/  UIADD3 UR5, UP0, URZ, -UR43, URZ ;  /* 0x8000002b3f057290 */ /* 0x000fe2000ff1e03f */
[----:B------:R-:W-:Y:S01]  /*0d00*/  ULDC.64 UR14, c[0x0][0x620] ;  /* 0x00018800000e7ab9 */ /* 0x000fe20000000a00 */
[----:B------:R-:W-:Y:S02]  /*0d10*/  UMOV UR6, UR19 ;  /* 0x0000001300067c82 */ /* 0x000fe40008000000 */
[----:B------:R-:W-:Y:S01]  /*0d20*/  UIADD3.X UR4, URZ, ~UR4, URZ, UP0, !UPT ;  /* 0x800000043f047290 */ /* 0x000fe200087fe43f */
[----:B------:R-:W-:Y:S01]  /*0d30*/  ULDC UR9, c[0x0][0x618] ;  /* 0x0001860000097ab9 */ /* 0x000fe20000000800 */
[----:B------:R-:W-:-:S02]  /*0d40*/  UIMAD UR12, UR11, UR12, UR10 ;  /* 0x0000000c0b0c72a4 */ /* 0x000fc4000f8e020a */
[----:B------:R-:W-:Y:S02]  /*0d50*/  UIMAD UR4, UR4, UR14, URZ ;  /* 0x0000000e040472a4 */ /* 0x000fe4000f8e023f */
[----:B------:R-:W-:Y:S02]  /*0d60*/  UIMAD.WIDE.U32 UR6, UR5, UR14, UR6 ;  /* 0x0000000e050672a5 */ /* 0x000fe4000f8e0006 */
[----:B------:R-:W-:Y:S01]  /*0d70*/  UIMAD UR4, UR5, UR15, UR4 ;  /* 0x0000000f050472a4 */ /* 0x000fe2000f8e0204 */
[----:B------:R-:W-:Y:S01]  /*0d80*/  ULDC UR10, c[0x0][0x608] ;  /* 0x00018200000a7ab9 */ /* 0x000fe20000000800 */
[----:B------:R-:W-:Y:S02]  /*0d90*/  ULDC UR18, c[0x0][0x658] ;  /* 0x0001960000127ab9 */ /* 0x000fe40000000800 */
[----:B------:R-:W-:Y:S01]  /*0da0*/  UIADD3 UR7, UR7, UR4, URZ ;  /* 0x0000000407077290 */ /* 0x000fe2000fffe03f */
[----:B------:R-:W-:Y:S02]  /*0db0*/  UMOV UR11, 0xffffffff ;  /* 0xffffffff000b7882 */ /* 0x000fe40000000000 */
[----:B------:R-:W-:Y:S01]  /*0dc0*/  ULDC.64 UR4, c[0x0][0x640] ;  /* 0x0001900000047ab9 */ /* 0x000fe20000000a00 */
[----:B------:R-:W-:Y:S01]  /*0dd0*/  USHF.R.U64 UR16, UR6, UR9, UR7 ;  /* 0x0000000906107299 */ /* 0x000fe20008001207 */
[----:B------:R-:W-:Y:S01]  /*0de0*/  ISETP.NE.U32.AND P0, PT, RZ, UR4, PT ;  /* 0x00000004ff007c0c */ /* 0x000fe2000bf05070 */
[----:B------:R-:W-:-:S02]  /*0df0*/  USHF.R.U32.HI UR7, URZ, UR9, UR7 ;  /* 0x000000093f077299 */ /* 0x000fc40008011607 */
[----:B------:R-:W-:Y:S01]  /*0e00*/  USHF.L.U32 UR6, UR11, UR18, URZ ;  /* 0x000000120b067299 */ /* 0x000fe2000800063f */
[----:B------:R-:W-:Y:S01]  /*0e10*/  ISETP.NE.AND.EX P0, PT, RZ, UR5, PT, P0 ;  /* 0x00000005ff007c0c */ /* 0x000fe2000bf05300 */
[----:B------:R-:W-:Y:S02]  /*0e20*/  USHF.R.U64 UR22, UR16, UR10, UR7 ;  /* 0x0000000a10167299 */ /* 0x000fe40008001207 */
[----:B------:R-:W-:Y:S02]  /*0e30*/  USHF.R.U32.HI UR7, URZ, UR10, UR7 ;  /* 0x0000000a3f077299 */ /* 0x000fe40008011607 */
[----:B------:R-:W-:Y:S02]  /*0e40*/  UISETP.NE.AND UP1, UPT, UR46, URZ, UPT ;  /* 0x0000003f2e00728c */ /* 0x000fe4000bf25270 */
[----:B------:R-:W-:Y:S01]  /*0e50*/  USHF.R.U64 UR23, UR22, UR18, UR7 ;  /* 0x0000001216177299 */ /* 0x000fe20008001207 */
[----:B------:R-:W-:Y:S01]  /*0e60*/  ULDC UR17, c[0x0][0x600] ;  /* 0x0001800000117ab9 */ /* 0x000fe20000000800 */
[----:B------:R-:W-:-:S02]  /*0e70*/  ULOP3.LUT UR13, URZ, UR6, URZ, 0x33, !UPT ;  /* 0x000000063f0d7292 */ /* 0x000fc4000f8e333f */
[----:B------:R-:W-:Y:S02]  /*0e80*/  UIADD3 UR15, UR17, -0x1, URZ ;  /* 0xffffffff110f7890 */ /* 0x000fe4000fffe03f */
[----:B------:R-:W-:Y:S02]  /*0e90*/  USEL UR12, UR8, UR12, !UP1 ;  /* 0x0000000c080c7287 */ /* 0x000fe4000c800000 */
[----:B------:R-:W-:Y:S01]  /*0ea0*/  USHF.R.U32.HI UR7, URZ, UR18, UR7 ;  /* 0x000000123f077299 */ /* 0x000fe20008011607 */
[----:B------:R-:W-:Y:S01]  /*0eb0*/  ULDC UR19, c[0x0][0x648] ;  /* 0x0001920000137ab9 */ /* 0x000fe20000000800 */
[----:B------:R-:W-:Y:S01]  /*0ec0*/  ULDC UR20, c[0x0][0x638] ;  /* 0x00018e0000147ab9 */ /* 0x000fe20000000800 */
[----:B------:R-:W-:Y:S01]  /*0ed0*/  UMOV UR21, 0x1 ;  /* 0x0000000100157882 */ /* 0x000fe20000000000 */
[----:B------:R-:W-:Y:S01]  /*0ee0*/  UMOV UR6, UR23 ;  /* 0x0000001700067c82 */ /* 0x000fe20008000000 */
[----:B------:R-:W-:Y:S07]  /*0ef0*/  @!P0 BRA `(.L_x_10) ;  /* 0x0000000000308947 */ /* 0x000fee0003800000 */
[----:B------:R-:W-:Y:S02]  /*0f00*/  ULDC UR10, c[0x0][0x64c] ;  /* 0x00019300000a7ab9 */ /* 0x000fe40000000800 */
        /* <DEDUP_REMOVED lines=8> */
[----:B------:R-:W-:-:S07]  /*0f90*/  UIMAD.WIDE.U32.X UR4, UR14, UR5, UR10, UP0 ;  /* 0x000000050e0472a5 */ /* 0x000fce00080e040a */
[----:B------:R-:W-:Y:S01]  /*0fa0*/  UMOV UR6, UR4 ;  /* 0x0000000400067c82 */ /* 0x000fe20008000000 */
[----:B------:R-:W-:-:S05]  /*0fb0*/  UMOV UR7, UR5 ;  /* 0x0000000500077c82 */ /* 0x000fca0008000000 */
.L_x_10:
[----:B------:R-:W-:Y:S01]  /*0fc0*/  USHF.R.U64 UR5, UR6, UR19, UR7 ;  /* 0x0000001306057299 */ /* 0x000fe20008001207 */
[----:B------:R-:W-:Y:S01]  /*0fd0*/  IMAD.MOV.U32 R0, RZ, RZ, 0x1 ;  /* 0x00000001ff007424 */ /* 0x000fe200078e00ff */
[----:B------:R-:W-:Y:S02]  /*0fe0*/  USHF.L.U32 UR4, UR21, UR18, URZ ;  /* 0x0000001215047299 */ /* 0x000fe4000800063f */
[----:B------:R-:W-:Y:S02]  /*0ff0*/  ULOP3.LUT UR13, UR22, UR13, URZ, 0xc0, !UPT ;  /* 0x0000000d160d7292 */ /* 0x000fe4000f8ec03f */
[----:B------:R-:W-:Y:S02]  /*1000*/  UIADD3 UR6, -UR5, URZ, URZ ;  /* 0x0000003f05067290 */ /* 0x000fe4000fffe13f */
[----:B------:R-:W-:Y:S02]  /*1010*/  UIMAD UR13, UR4, UR5, UR13 ;  /* 0x00000005040d72a4 */ /* 0x000fe4000f8e020d */
[----:B------:R-:W-:-:S02]  /*1020*/  ULOP3.LUT UR15, UR16, UR15, URZ, 0xc0, !UPT ;  /* 0x0000000f100f7292 */ /* 0x000fc4000f8ec03f */
[----:B------:R-:W-:Y:S01]  /*1030*/  UIMAD UR4, UR6, UR20, UR23 ;  /* 0x00000014060472a4 */ /* 0x000fe2000f8e0217 */
[----:B------:R-:W-:Y:S01]  /*1040*/  ULDC UR5, c[0x0][0x610] ;  /* 0x0001840000057ab9 */ /* 0x000fe20000000800 */
[----:B------:R-:W-:Y:S02]  /*1050*/  UISETP.NE.AND UP0, UPT, UR46, URZ, UPT ;  /* 0x0000003f2e00728c */ /* 0x000fe4000bf05270 */
[----:B------:R-:W-:Y:S02]  /*1060*/  UIMAD UR12, UR13, UR5, UR12 ;  /* 0x000000050d0c72a4 */ /* 0x000fe4000f8e020c */
[----:B------:R-:W-:-:S04]  /*1070*/  UIMAD UR4, UR4, UR17, UR15 ;  /* 0x00000011040472a4 */ /* 0x000fc8000f8e020f */
[----:B------:R-:W-:Y:S02]  /*1080*/  USEL UR42, UR4, UR12, !UP0 ;  /* 0x0000000c042a7287 */ /* 0x000fe4000c000000 */
[----:B------:R-:W-:-:S12]  /*1090*/  USEL UR41, UR12, UR4, !UP0 ;  /* 0x000000040c297287 */ /* 0x000fd8000c000000 */
.L_x_8:
[----:B------:R-:W-:-:S08]  /*10a0*/  NOP ;  /* 0x0000000000007918 */ /* 0x000fd00000000000 */
[----:B------:R-:W1:Y:S02]  /*10b0*/  USETMAXREG.TRY_ALLOC.CTAPOOL UP0, 0xf0 ;  /* 0x000000f0000079c8 */ /* 0x000e640008000600 */
[----:B-1----:R-:W-:-:S13]  /*10c0*/  PLOP3.LUT P0, PT, PT, PT, UP0, 0x80, 0x0 ;  /* 0x000000000000781c */ /* 0x002fda0003f0f008 */
[----:B------:R-:W-:Y:S05]  /*10d0*/  @!P0 BRA `(.L_x_8) ;  /* 0xfffffffc00f08947 */ /* 0x000fea000383ffff */
[----:B------:R-:W-:Y:S01]  /*10e0*/  ULDC.64 UR4, c[0x0][0x598] ;  /* 0x0001660000047ab9 */ /* 0x000fe20000000a00 */
[----:B------:R-:W-:Y:S01]  /*10f0*/  ULDC.64 UR36, c[0x0][0x208] ;  /* 0x0000820000247ab9 */ /* 0x000fe20000000a00 */
[----:B------:R-:W-:-:S04]  /*1100*/  ISETP.NE.U32.AND P0, PT, RZ, UR4, PT ;  /* 0x00000004ff007c0c */ /* 0x000fc8000bf05070 */
[----:B------:R-:W-:-:S13]  /*1110*/  ISETP.NE.AND.EX P0, PT, RZ, UR5, PT, P0 ;  /* 0x00000005ff007c0c */ /* 0x000fda000bf05300 */
[----:B------:R-:W-:Y:S05]  /*1120*/  @!P0 BRA `(.L_x_11) ;  /* 0x00000000001c8947 */ /* 0x000fea0003800000 */
[----:B------:R-:W1:Y:S02]  /*1130*/  LDC.64 R2, c[0x0][0x598] ;  /* 0x00016600ff027b82 */ /* 0x000e640000000a00 */
[----:B-1----:R-:W2:Y:S02]  /*1140*/  LDG.E.64 R2, desc[UR36][R2.64] ;  /* 0x0000002402027981 */ /* 0x002ea4000c1e1b00 */
[----:B--2---:R-:W-:-:S04]  /*1150*/  ISETP.NE.U32.AND P0, PT, R2, RZ, PT ;  /* 0x000000ff0200720c */ /* 0x004fc80003f05070 */
[----:B------:R-:W-:-:S13]  /*1160*/  ISETP.NE.AND.EX P0, PT, R3, RZ, PT, P0 ;  /* 0x000000ff0300720c */ /* 0x000fda0003f05300 */
[----:B------:R-:W-:Y:S05]  /*1170*/  @!P0 BRA `(.L_x_11) ;  /* 0x0000000000088947 */ /* 0x000fea0003800000 */
[----:B------:R1:W5:Y:S01]  /*1180*/  LD.E R2, desc[UR36][R2.64] ;  /* 0x0000002402027980 */ /* 0x000362000c101900 */
[----:B------:R-:W-:Y:S05]  /*1190*/  BRA `(.L_x_12) ;  /* 0x0000000000247947 */ /* 0x000fea0003800000 */
.L_x_11:
[----:B------:R-:W-:Y:S02]  /*11a0*/  ULDC.64 UR4, c[0x0][0x588] ;  /* 0x0001620000047ab9 */ /* 0x000fe40000000a00 */
[----:B------:R-:W-:-:S04]  /*11b0*/  ISETP.NE.U32.AND P0, PT, RZ, UR4, PT ;  /* 0x00000004ff007c0c */ /* 0x000fc8000bf05070 */
[----:B------:R-:W-:-:S13]  /*11c0*/  ISETP.NE.AND.EX P0, PT, RZ, UR5, PT, P0 ;  /* 0x00000005ff007c0c */ /* 0x000fda000bf05300 */
[----:B------:R-:W-:Y:S05]  /*11d0*/  @!P0 BRA `(.L_x_13) ;  /* 0x00000000000c8947 */ /* 0x000fea0003800000 */
[----:B------:R-:W1:Y:S02]  /*11e0*/  LDC.64 R2, c[0x0][0x588] ;  /* 0x00016200ff027b82 */ /* 0x000e640000000a00 */
[----:B-1----:R2:W5:Y:S01]  /*11f0*/  LDG.E R2, desc[UR36][R2.64] ;  /* 0x0000002402027981 */ /* 0x002562000c1e1900 */
[----:B------:R-:W-:Y:S05]  /*1200*/  BRA `(.L_x_12) ;  /* 0x0000000000087947 */ /* 0x000fea0003800000 */
.L_x_13:
[----:B------:R-:W-:Y:S02]  /*1210*/  ULDC UR4, c[0x0][0x580] ;  /* 0x0001600000047ab9 */ /* 0x000fe40000000800 */
[----:B------:R-:W-:-:S07]  /*1220*/  IMAD.U32 R2, RZ, RZ, UR4 ;  /* 0x00000004ff027e24 */ /* 0x000fce000f8e00ff */
.L_x_12:
[----:B------:R-:W-:Y:S02]  /*1230*/  ULDC.64 UR4, c[0x0][0x5a0] ;  /* 0x0001680000047ab9 */ /* 0x000fe40000000a00 */
[----:B------:R-:W-:-:S04]  /*1240*/  ISETP.NE.U32.AND P0, PT, RZ, UR4, PT ;  /* 0x00000004ff007c0c */ /* 0x000fc8000bf05070 */
[----:B------:R-:W-:-:S13]  /*1250*/  ISETP.NE.AND.EX P0, PT, RZ, UR5, PT, P0 ;  /* 0x00000005ff007c0c */ /* 0x000fda000bf05300 */
[----:B------:R-:W-:Y:S05]  /*1260*/  @!P0 BRA `(.L_x_14) ;  /* 0x00000000001c8947 */ /* 0x000fea0003800000 */
[----:B------:R-:W3:Y:S02]  /*1270*/  LDC.64 R4, c[0x0][0x5a0] ;  /* 0x00016800ff047b82 */ /* 0x000ee40000000a00 */
[----:B---3--:R-:W3:Y:S02]  /*1280*/  LDG.E.64 R4, desc[UR36][R4.64] ;  /* 0x0000002404047981 */ /* 0x008ee4000c1e1b00 */
[----:B---3--:R-:W-:-:S04]  /*1290*/  ISETP.NE.U32.AND P0, PT, R4, RZ, PT ;  /* 0x000000ff0400720c */ /* 0x008fc80003f05070 */
[----:B------:R-:W-:-:S13]  /*12a0*/  ISETP.NE.AND.EX P0, PT, R5, RZ, PT, P0 ;  /* 0x000000ff0500720c */ /* 0x000fda0003f05300 */
[----:B------:R-:W-:Y:S05]  /*12b0*/  @!P0 BRA `(.L_x_14) ;  /* 0x0000000000088947 */ /* 0x000fea0003800000 */
[----:B------:R3:W5:Y:S01]  /*12c0*/  LD.E R16, desc[UR36][R4.64] ;  /* 0x0000002404107980 */ /* 0x000762000c101900 */
[----:B------:R-:W-:Y:S05]  /*12d0*/  BRA `(.L_x_15) ;  /* 0x0000000000247947 */ /* 0x000fea0003800000 */
.L_x_14:
[----:B------:R-:W-:Y:S02]  /*12e0*/  ULDC.64 UR4, c[0x0][0x590] ;  /* 0x0001640000047ab9 */ /* 0x000fe40000000a00 */
[----:B------:R-:W-:-:S04]  /*12f0*/  ISETP.NE.U32.AND P0, PT, RZ, UR4, PT ;  /* 0x00000004ff007c0c */ /* 0x000fc8000bf05070 */
[----:B------:R-:W-:-:S13]  /*1300*/  ISETP.NE.AND.EX P0, PT, RZ, UR5, PT, P0 ;  /* 0x00000005ff007c0c */ /* 0x000fda000bf05300 */
[----:B------:R-:W-:Y:S05]  /*1310*/  @!P0 BRA `(.L_x_16) ;  /* 0x00000000000c8947 */ /* 0x000fea0003800000 */
[----:B------:R-:W3:Y:S02]  /*1320*/  LDC.64 R4, c[0x0][0x590] ;  /* 0x00016400ff047b82 */ /* 0x000ee40000000a00 */
[----:B---3--:R4:W5:Y:S01]  /*1330*/  LDG.E R16, desc[UR36][R4.64] ;  /* 0x0000002404107981 */ /* 0x008962000c1e1900 */
[----:B------:R-:W-:Y:S05]  /*1340*/  BRA `(.L_x_15) ;  /* 0x0000000000087947 */ /* 0x000fea0003800000 */
.L_x_16:
[----:B------:R-:W-:Y:S02]  /*1350*/  ULDC UR4, c[0x0][0x584] ;  /* 0x0001610000047ab9 */ /* 0x000fe40000000800 */
[----:B------:R-:W-:-:S07]  /*1360*/  IMAD.U32 R16, RZ, RZ, UR4 ;  /* 0x00000004ff107e24 */ /* 0x000fce000f8e00ff */
.L_x_15:
[----:B------:R-:W-:-:S13]  /*1370*/  LOP3.LUT P0, RZ, R0, 0xff, RZ, 0xc0, !PT ;  /* 0x000000ff00ff7812 */ /* 0x000fda000780c0ff */
[----:B------:R-:W-:Y:S05]  /*1380*/  @!P0 EXIT ;  /* 0x000000000000894d */ /* 0x000fea0003800000 */
[----:B------:R-:W-:Y:S01]  /*1390*/  ULDC UR4, c[0x0][0x28c] ;  /* 0x0000a30000047ab9 */ /* 0x000fe20000000800 */
[----:B------:R-:W-:Y:S01]  /*13a0*/  UMOV UR38, URZ ;  /* 0x0000003f00267c82 */ /* 0x000fe20008000000 */
[----:B------:R-:W-:Y:S01]  /*13b0*/  UIADD3 UR4, UR4, 0x1f, URZ ;  /* 0x0000001f04047890 */ /* 0x000fe2000fffe03f */
[----:B------:R-:W-:-:S03]  /*13c0*/  UMOV UR39, URZ ;  /* 0x0000003f00277c82 */ /* 0x000fc60008000000 */
[----:B------:R-:W-:-:S04]  /*13d0*/  USHF.R.S32.HI UR5, URZ, 0x1f, UR4 ;  /* 0x0000001f3f057899 */ /* 0x000fc80008011404 */
[----:B------:R-:W-:-:S04]  /*13e0*/  ULEA.HI UR5, UR5, UR4, URZ, 0x5 ;  /* 0x0000000405057291 */ /* 0x000fc8000f8f283f */
[----:B------:R-:W-:-:S12]  /*13f0*/  USHF.R.S32.HI UR44, URZ, 0x5, UR5 ;  /* 0x000000053f2c7899 */ /* 0x000fd80008011405 */
.L_x_608:
[----:B0-----:R-:W0:Y:S01]  /*1400*/  S2R R0, SR_TID.X ;  /* 0x0000000000007919 */ /* 0x001e220000002100 */
[----:B-1----:R-:W1:Y:S01]  /*1410*/  S2UR UR6, SR_CgaCtaId ;  /* 0x00000000000679c3 */ /* 0x002e620000008800 */
[----:B------:R-:W-:Y:S02]  /*1420*/  UMOV UR45, 0x400 ;  /* 0x00000400002d7882 */ /* 0x000fe40000000000 */
[----:B-1----:R-:W-:Y:S01]  /*1430*/  ULEA UR45, UR6, UR45, 0x18 ;  /* 0x0000002d062d7291 */ /* 0x002fe2000f8ec03f */
[----:B0-----:R-:W-:-:S04]  /*1440*/  LOP3.LUT R0, R0, 0x80, RZ, 0xc0, !PT ;  /* 0x0000008000007812 */ /* 0x001fc800078ec0ff */
[----:B------:R-:W-:-:S06]  /*1450*/  SHF.R.U32.HI R0, RZ, 0x7, R0 ;  /* 0x00000007ff007819 */ /* 0x000fcc0000011600 */
[----:B------:R-:W0:Y:S02]  /*1460*/  SHFL.IDX PT, R0, R0, RZ, 0x1f ;  /* 0x00001fff00007589 */ /* 0x000e2400000e0000 */
[----:B0-----:R-:W-:-:S13]  /*1470*/  R2UR UR4, R0 ;  /* 0x00000000000472ca */ /* 0x001fda00000e0000 */
[----:B------:R-:W-:-:S04]  /*1480*/  ULEA.HI UR5, UR4, UR4, URZ, 0x1 ;  /* 0x0000000404057291 */ /* 0x000fc8000f8f083f */
[----:B------:R-:W-:-:S04]  /*1490*/  ULOP3.LUT UR5, UR5, 0xffffe, URZ, 0xc0, !UPT ;  /* 0x000ffffe05057892 */ /* 0x000fc8000f8ec03f */
[----:B------:R-:W-:-:S03]  /*14a0*/  UIADD3 UR5, UR4, -UR5, URZ ;  /* 0x8000000504057290 */ /* 0x000fc6000fffe03f */
[----:B------:R-:W-:Y:S01]  /*14b0*/  ULDC UR4, c[0x0][0x28c] ;  /* 0x0000a30000047ab9 */ /* 0x000fe20000000800 */
[----:B------:R-:W-:Y:S01]  /*14c0*/  ULEA UR5, UR5, UR45, 0xc ;  /* 0x0000002d05057291 */ /* 0x000fe2000f8e603f */
[----:B------:R-:W-:-:S03]  /*14d0*/  ISETP.LT.AND P0, PT, RZ, UR4, PT ;  /* 0x00000004ff007c0c */ /* 0x000fc6000bf01270 */
[----:B------:R-:W-:-:S04]  /*14e0*/  UIADD3 UR5, UR5, 0x180, URZ ;  /* 0x0000018005057890 */ /* 0x000fc8000fffe03f */
[----:B------:R-:W-:-:S04]  /*14f0*/  USHF.R.U32.HI UR5, URZ, 0x4, UR5 ;  /* 0x000000043f057899 */ /* 0x000fc80008011605 */
[----:B------:R-:W-:Y:S02]  /*1500*/  ULOP3.LUT UR47, UR5, 0x3fff, URZ, 0xc0, !UPT ;  /* 0x00003fff052f7892 */ /* 0x000fe4000f8ec03f */
[----:B---3-5:R-:W-:Y:S10]  /*1510*/  @P0 BRA `(.L_x_17) ;  /* 0x0000000000400947 */ /* 0x028ff40003800000 */
[----:B------:R-:W-:Y:S01]  /*1520*/  MOV R0, 0x0 ;  /* 0x0000000000007802 */ /* 0x000fe20000000f00 */
[----:B------:R-:W-:Y:S01]  /*1530*/  ULDC.64 UR4, c[0x4][0x68] ;  /* 0x01001a0000047ab9 */ /* 0x000fe20000000a00 */
[----:B------:R-:W-:Y:S01]  /*1540*/  ULDC.64 UR6, c[0x4][0x8] ;  /* 0x0100020000067ab9 */ /* 0x000fe20000000a00 */
[----:B---34-:R-:W-:Y:S01]  /*1550*/  MOV R4, UR4 ;  /* 0x0000000400047c02 */ /* 0x018fe20008000f00 */
[----:B------:R0:W1:Y:S01]  /*1560*/  LDC.64 R14, c[0x4][R0] ;  /* 0x01000000000e7b82 */ /* 0x0000620000000a00 */
[----:B------:R-:W-:Y:S01]  /*1570*/  IMAD.U32 R5, RZ, RZ, UR5 ;  /* 0x00000005ff057e24 */ /* 0x000fe2000f8e00ff */
[----:B------:R-:W-:Y:S01]  /*1580*/  ULDC.64 UR4, c[0x4][0x70] ;  /* 0x01001c0000047ab9 */ /* 0x000fe20000000a00 */
[----:B------:R-:W-:Y:S01]  /*1590*/  IMAD.U32 R10, RZ, RZ, UR6 ;  /* 0x00000006ff0a7e24 */ /* 0x000fe2000f8e00ff */
[----:B------:R-:W-:Y:S01]  /*15a0*/  MOV R12, 0x1 ;  /* 0x00000001000c7802 */ /* 0x000fe20000000f00 */
[----:B------:R-:W-:Y:S02]  /*15b0*/  IMAD.U32 R6, RZ, RZ, UR4 ;  /* 0x00000004ff067e24 */ /* 0x000fe4000f8e00ff */
[----:B------:R-:W-:-:S02]  /*15c0*/  IMAD.U32 R7, RZ, RZ, UR5 ;  /* 0x00000005ff077e24 */ /* 0x000fc4000f8e00ff */
[----:B------:R-:W-:Y:S02]  /*15d0*/  IMAD.U32 R11, RZ, RZ, UR7 ;  /* 0x00000007ff0b7e24 */ /* 0x000fe4000f8e00ff */
[----:B------:R-:W-:Y:S02]  /*15e0*/  IMAD.MOV.U32 R8, RZ, RZ, 0x1e1 ;  /* 0x000001e1ff087424 */ /* 0x000fe400078e00ff */
[----:B0-----:R-:W-:-:S07]  /*15f0*/  IMAD.MOV.U32 R13, RZ, RZ, RZ ;  /* 0x000000ffff0d7224 */ /* 0x001fce00078e00ff */
[----:B------:R-:W-:-:S07]  /*1600*/  LEPC R20, `(.L_x_17) ;  /* 0x000000001014794e */ /* 0x000fce0000000000 */
[----:B-12--5:R-:W-:Y:S05]  /*1610*/  CALL.ABS.NOINC R14 ;  /* 0x000000000e007343 */ /* 0x026fea0003c00000 */
.L_x_17:
[----:B------:R-:W-:-:S06]  /*1620*/  ULOP3.LUT UR4, UR40, 0x1, URZ, 0xfc, !UPT ;  /* 0x0000000128047892 */ /* 0x000fcc000f8efc3f */
[----:B------:R-:W-:-:S05]  /*1630*/  IMAD.U32 R0, RZ, RZ, UR4 ;  /* 0x00000004ff007e24 */ /* 0x000fca000f8e00ff */
[----:B------:R-:W-:-:S13]  /*1640*/  ISETP.NE.AND P0, PT, R0, 0x3, PT ;  /* 0x000000030000780c */ /* 0x000fda0003f05270 */
[----:B------:R-:W-:Y:S05]  /*1650*/  @!P0 BRA `(.L_x_18) ;  /* 0x0000000000048947 */ /* 0x000fea0003800000 */
[----:B------:R-:W-:Y:S01]  /*1660*/  BPT.TRAP 0x1 ;  /* 0x000000040000795c */ /* 0x000fe20000300000 */
.L_x_18:
[----:B--2---:R-:W-:Y:S02]  /*1670*/  IMAD.U32 R3, RZ, RZ, UR39 ;  /* 0x00000027ff037e24 */ /* 0x004fe4000f8e00ff */
[----:B------:R-:W-:-:S03]  /*1680*/  IMAD.U32 R0, RZ, RZ, UR38 ;  /* 0x00000026ff007e24 */ /* 0x000fc6000f8e00ff */
[----:B------:R-:W-:Y:S02]  /*1690*/  LEA R3, R3, UR45, 0x3 ;  /* 0x0000002d03037c11 */ /* 0x000fe4000f8e18ff */
[----:B------:R-:W-:-:S04]  /*16a0*/  SHF.L.U32 R0, R0, 0x1f, RZ ;  /* 0x0000001f00007819 */ /* 0x000fc800000006ff */
[----:B------:R0:W1:Y:S01]  /*16b0*/  SYNCS.PHASECHK.TRANS64.TRYWAIT P1, [R3+URZ], R0 ;  /* 0x00000000030075a7 */ /* 0x000062000802017f */
[----:B------:R-:W-:Y:S05]  /*16c0*/  @!P0 BRA `(.L_x_19) ;  /* 0x0000000000048947 */ /* 0x000fea0003800000 */
[----:B------:R-:W-:Y:S01]  /*16d0*/  BPT.TRAP 0x1 ;  /* 0x000000040000795c */ /* 0x000fe20000300000 */
.L_x_19:
[----:B-1----:R-:W-:Y:S05]  /*16e0*/  @P1 BRA `(.L_x_20) ;  /* 0x0000000000081947 */ /* 0x002fea0003800000 */
[----:B------:R-:W1:Y:S02]  /*16f0*/  SYNCS.PHASECHK.TRANS64.TRYWAIT P1, [R3+URZ], R0 ;  /* 0x00000000030075a7 */ /* 0x000e64000802017f */
[----:B-1----:R-:W-:Y:S05]  /*1700*/  @!P1 BRA `(.L_x_21) ;  /* 0x0000017c00809947 */ /* 0x002fea0003800000 */
.L_x_20:
[----:B------:R-:W-:-:S04]  /*1710*/  UISETP.LT.AND UP0, UPT, UR44, 0x1, UPT ;  /* 0x000000012c00788c */ /* 0x000fc8000bf01270 */
[----:B------:R-:W-:-:S06]  /*1720*/  USEL UR4, UR44, 0x1, UP0 ;  /* 0x000000012c047887 */ /* 0x000fcc0008000000 */
[----:B---34-:R-:W-:Y:S01]  /*1730*/  IMAD.U32 R5, RZ, RZ, UR4 ;  /* 0x00000004ff057e24 */ /* 0x018fe2000f8e00ff */
[----:B------:R-:W-:Y:S05]  /*1740*/  WARPSYNC.ALL ;  /* 0x0000000000007948 */ /* 0x000fea0003800000 */
[----:B------:R-:W-:-:S04]  /*1750*/  IADD3 R5, -R5, UR44, RZ ;  /* 0x0000002c05057c10 */ /* 0x000fc8000fffe1ff */
[----:B------:R-:W-:Y:S01]  /*1760*/  ISETP.GE.AND P1, PT, R5, 0x1, PT ;  /* 0x000000010500780c */ /* 0x000fe20003f26270 */
[----:B------:R-:W-:Y:S01]  /*1770*/  UIADD3 UR4, UR45, 0x24180, URZ ;  /* 0x000241802d047890 */ /* 0x000fe2000fffe03f */
[----:B------:R-:W-:Y:S01]  /*1780*/  WARPGROUP.ARRIVE ;  /* 0x00000000000079c5 */ /* 0x000fe20000000000 */
[----:B------:R-:W-:Y:S01]  /*1790*/  UMOV UR9, 0x80000020 ;  /* 0x8000002000097882 */ /* 0x000fe20000000000 */
[----:B------:R-:W-:Y:S01]  /*17a0*/  UMOV UR11, 0x80000020 ;  /* 0x80000020000b7882 */ /* 0x000fe20000000000 */
[----:B------:R-:W-:-:S04]  /*17b0*/  USHF.R.U32.HI UR4, URZ, 0x4, UR4 ;  /* 0x000000043f047899 */ /* 0x000fc80008011604 */
[----:B------:R-:W-:Y:S02]  /*17c0*/  ULOP3.LUT UR5, UR4, 0x3fff, URZ, 0xc0, !UPT ;  /* 0x00003fff04057892 */ /* 0x000fe4000f8ec03f */
[----:B------:R-:W-:Y:S02]  /*17d0*/  ULOP3.LUT UR4, UR47, 0x10000, URZ, 0xfc, !UPT ;  /* 0x000100002f047892 */ /* 0x000fe4000f8efc3f */
[----:B------:R-:W-:Y:S02]  /*17e0*/  ULOP3.LUT UR5, UR5, 0x10000, URZ, 0xfc, !UPT ;  /* 0x0001000005057892 */ /* 0x000fe4000f8efc3f */
[----:B------:R-:W-:Y:S02]  /*17f0*/  UIMAD UR6, UR39, 0x600, UR4 ;  /* 0x00000600270678a4 */ /* 0x000fe4000f8e0204 */
[----:B------:R-:W-:-:S05]  /*1800*/  UIMAD UR7, UR39, 0x300, UR5 ;  /* 0x00000300270778a4 */ /* 0x000fca000f8e0205 */
[----:B------:R-:W-:Y:S02]  /*1810*/  UMOV UR8, UR6 ;  /* 0x0000000600087c82 */ /* 0x000fe40008000000 */
[----:B------:R-:W-:Y:S02]  /*1820*/  UMOV UR10, UR7 ;  /* 0x00000007000a7c82 */ /* 0x000fe40008000000 */
[----:B------:R-:W-:Y:S01]  /*1830*/  HGMMA.64x192x16.F32.BF16 R104, gdesc[UR8], RZ, !UPT, gsb0 ;  /* 0x02e00000086879f0 */ /* 0x000fe2000c0018ff */
[----:B------:R-:W-:Y:S01]  /*1840*/  UIADD3 UR8, UR6, 0x200, URZ ;  /* 0x0000020006087890 */ /* 0x000fe2000fffe03f */
[----:B------:R-:W-:Y:S01]  /*1850*/  UMOV UR9, 0x80000020 ;  /* 0x8000002000097882 */ /* 0x000fe20000000000 */
[----:B------:R-:W-:Y:S02]  /*1860*/  WARPGROUP.DEPBAR.LE gsb0, 0x0 ;  /* 0x00008000000079c5 */ /* 0x000fe40000010000 */
[----:B------:R-:W-:Y:S01]  /*1870*/  IMAD.MOV.U32 R84, RZ, RZ, R120 ;  /* 0x000000ffff547224 */ /* 0x000fe200078e0078 */
[----:B------:R-:W-:Y:S01]  /*1880*/  MOV R78, R126 ;  /* 0x0000007e004e7202 */ /* 0x000fe20000000f00 */
        /* <DEDUP_REMOVED lines=26> */
[----:B------:R-:W-:-:S02]  /*1a30*/  IMAD.MOV.U32 R68, RZ, RZ, R136 ;  /* 0x000000ffff447224 */ /* 0x000fc400078e0088 */
[----:B------:R-:W-:Y:S02]  /*1a40*/  IMAD.MOV.U32 R67, RZ, RZ, R137 ;  /* 0x000000ffff437224 */ /* 0x000fe400078e0089 */
[----:B------:R-:W-:Y:S02]  /*1a50*/  IMAD.MOV.U32 R66, RZ, RZ, R138 ;  /* 0x000000ffff427224 */ /* 0x000fe400078e008a */
[----:B------:R-:W-:Y:S02]  /*1a60*/  IMAD.MOV.U32 R65, RZ, RZ, R139 ;  /* 0x000000ffff417224 */ /* 0x000fe400078e008b */
[----:B------:R-:W-:Y:S02]  /*1a70*/  IMAD.MOV.U32 R63, RZ, RZ, R141 ;  /* 0x000000ffff3f7224 */ /* 0x000fe400078e008d */
[----:B------:R-:W-:Y:S02]  /*1a80*/  IMAD.MOV.U32 R62, RZ, RZ, R142 ;  /* 0x000000ffff3e7224 */ /* 0x000fe400078e008e */
        /* <DEDUP_REMOVED lines=37> */
[----:B------:R-:W-:Y:S01]  /*1ce0*/  IMAD.MOV.U32 R18, RZ, RZ, R186 ;  /* 0x000000ffff127224 */ /* 0x000fe200078e00ba */
[----:B------:R-:W-:Y:S01]  /*1cf0*/  MOV R220, R20 ;  /* 0x0000001400dc7202 */ /* 0x000fe20000000f00 */
        /* <DEDUP_REMOVED lines=10> */
[----:B01----:R-:W-:Y:S02]  /*1da0*/  IMAD.MOV.U32 R3, RZ, RZ, R198 ;  /* 0x000000ffff037224 */ /* 0x003fe400078e00c6 */
[----:B------:R-:W-:-:S02]  /*1db0*/  IMAD.MOV.U32 R0, RZ, RZ, R199 ;  /* 0x000000ffff007224 */ /* 0x000fc400078e00c7 */
[----:B------:R-:W-:Y:S01]  /*1dc0*/  WARPGROUP.ARRIVE ;  /* 0x00000000000079c5 */ /* 0x000fe20000000000 */
[----:B------:R-:W-:Y:S01]  /*1dd0*/  IMAD.MOV.U32 R100, RZ, RZ, R104 ;  /* 0x000000ffff647224 */ /* 0x000fe200078e0068 */
[----:B------:R-:W-:Y:S01]  /*1de0*/  MOV R234, R3 ;  /* 0x0000000300ea7202 */ /* 0x000fe20000000f00 */
[----:B------:R-:W-:Y:S02]  /*1df0*/  IMAD.MOV.U32 R98, RZ, RZ, R106 ;  /* 0x000000ffff627224 */ /* 0x000fe400078e006a */
[----:B------:R-:W-:Y:S01]  /*1e00*/  IMAD.MOV.U32 R97, RZ, RZ, R107 ;  /* 0x000000ffff617224 */ /* 0x000fe200078e006b */
[----:B------:R-:W-:Y:S01]  /*1e10*/  HGMMA.64x192x16.F32.BF16 R120, gdesc[UR8], RZ, !UPT, gsb0 ;  /* 0x02e00000087879f0 */ /* 0x000fe2000c0018ff */
[----:B------:R-:W-:Y:S01]  /*1e20*/  IMAD.MOV.U32 R96, RZ, RZ, R108 ;  /* 0x000000ffff607224 */ /* 0x000fe200078e006c */
[----:B------:R-:W-:Y:S01]  /*1e30*/  UIADD3 UR8, UR6, 0x400, URZ ;  /* 0x0000040006087890 */ /* 0x000fe2000fffe03f */
[----:B------:R-:W-:Y:S01]  /*1e40*/  IMAD.MOV.U32 R95, RZ, RZ, R109 ;  /* 0x000000ffff5f7224 */ /* 0x000fe200078e006d */
[----:B------:R-:W-:Y:S01]  /*1e50*/  UMOV UR9, 0x80000020 ;  /* 0x8000002000097882 */ /* 0x000fe20000000000 */
        /* <DEDUP_REMOVED lines=24> */
[----:B------:R-:W-:Y:S01]  /*1fe0*/  IMAD.MOV.U32 R235, RZ, RZ, R0 ;  /* 0x000000ffffeb7224 */ /* 0x000fe200078e0000 */
[----:B------:R-:W-:-:S02]  /*1ff0*/  WARPGROUP.DEPBAR.LE gsb0, 0x0 ;  /* 0x00008000000079c5 */ /* 0x000fc40000010000 */
[----:B------:R0:W-:Y:S04]  /*2000*/  STL.64 [R1+0x2b8], R214 ;  /* 0x0002b8d601007387 */ /* 0x0001e80000100a00 */
[----:B------:R1:W-:Y:S04]  /*2010*/  STL.64 [R1+0x2b0], R212 ;  /* 0x0002b0d401007387 */ /* 0x0003e80000100a00 */
[----:B------:R2:W-:Y:S04]  /*2020*/  STL.64 [R1+0x2a8], R210 ;  /* 0x0002a8d201007387 */ /* 0x0005e80000100a00 */
[----:B------:R3:W-:Y:S01]  /*2030*/  STL.64 [R1+0x2a0], R208 ;  /* 0x0002a0d001007387 */ /* 0x0007e20000100a00 */
[----:B0-----:R-:W-:-:S02]  /*2040*/  IMAD.MOV.U32 R214, RZ, RZ, R26 ;  /* 0x000000ffffd67224 */ /* 0x001fc400078e001a */
[----:B------:R-:W-:Y:S01]  /*2050*/  IMAD.MOV.U32 R215, RZ, RZ, R25 ;  /* 0x000000ffffd77224 */ /* 0x000fe200078e0019 */
[----:B------:R0:W-:Y:S01]  /*2060*/  STL.64 [R1+0x298], R206 ;  /* 0x000298ce01007387 */ /* 0x0001e20000100a00 */
[----:B-1----:R-:W-:Y:S01]  /*2070*/  IMAD.MOV.U32 R212, RZ, RZ, R28 ;  /* 0x000000ffffd47224 */ /* 0x002fe200078e001c */
[----:B------:R-:W-:Y:S02]  /*2080*/  MOV R213, R27 ;  /* 0x0000001b00d57202 */ /* 0x000fe40000000f00 */
[----:B------:R1:W-:Y:S01]  /*2090*/  STL.64 [R1+0x290], R204 ;  /* 0x000290cc01007387 */ /* 0x0003e20000100a00 */
[----:B--2---:R-:W-:Y:S02]  /*20a0*/  IMAD.MOV.U32 R210, RZ, RZ, R30 ;  /* 0x000000ffffd27224 */ /* 0x004fe400078e001e */
[----:B------:R-:W-:Y:S01]  /*20b0*/  IMAD.MOV.U32 R211, RZ, RZ, R29 ;  /* 0x000000ffffd37224 */ /* 0x000fe200078e001d */
[----:B------:R2:W-:Y:S01]  /*20c0*/  STL.64 [R1+0x288], R202 ;  /* 0x000288ca01007387 */ /* 0x0005e20000100a00 */
[----:B---3--:R-:W-:-:S02]  /*20d0*/  IMAD.MOV.U32 R208, RZ, RZ, R32 ;  /* 0x000000ffffd07224 */ /* 0x008fc400078e0020 */
[----:B------:R-:W-:Y:S01]  /*20e0*/  IMAD.MOV.U32 R209, RZ, RZ, R31 ;  /* 0x000000ffffd17224 */ /* 0x000fe200078e001f */
[----:B------:R3:W-:Y:S01]  /*20f0*/  STL.64 [R1+0x280], R200 ;  /* 0x000280c801007387 */ /* 0x0007e20000100a00 */
[----:B0-----:R-:W-:Y:S01]  /*2100*/  MOV R206, R34 ;  /* 0x0000002200ce7202 */ /* 0x001fe20000000f00 */
[----:B------:R-:W-:Y:S02]  /*2110*/  IMAD.MOV.U32 R207, RZ, RZ, R33 ;  /* 0x000000ffffcf7224 */ /* 0x000fe400078e0021 */
[----:B------:R0:W-:Y:S01]  /*2120*/  STL.64 [R1+0x278], R198 ;  /* 0x000278c601007387 */ /* 0x0001e20000100a00 */
[----:B-1----:R-:W-:Y:S02]  /*2130*/  IMAD.MOV.U32 R204, RZ, RZ, R36 ;  /* 0x000000ffffcc7224 */ /* 0x002fe400078e0024 */
[----:B------:R-:W-:Y:S01]  /*2140*/  IMAD.MOV.U32 R205, RZ, RZ, R35 ;  /* 0x000000ffffcd7224 */ /* 0x000fe200078e0023 */
[----:B------:R1:W-:Y:S01]  /*2150*/  STL.64 [R1+0x270], R196 ;  /* 0x000270c401007387 */ /* 0x0003e20000100a00 */
[----:B--2---:R-:W-:-:S02]  /*2160*/  IMAD.MOV.U32 R202, RZ, RZ, R38 ;  /* 0x000000ffffca7224 */ /* 0x004fc400078e0026 */
[----:B------:R-:W-:Y:S01]  /*2170*/  IMAD.MOV.U32 R203, RZ, RZ, R37 ;  /* 0x000000ffffcb7224 */ /* 0x000fe200078e0025 */
[----:B------:R2:W-:Y:S01]  /*2180*/  STL.64 [R1+0x268], R194 ;  /* 0x000268c201007387 */ /* 0x0005e20000100a00 */
[----:B---3--:R-:W-:Y:S02]  /*2190*/  IMAD.MOV.U32 R200, RZ, RZ, R40 ;  /* 0x000000ffffc87224 */ /* 0x008fe400078e0028 */
[----:B------:R-:W-:Y:S01]  /*21a0*/  IMAD.MOV.U32 R201, RZ, RZ, R39 ;  /* 0x000000ffffc97224 */ /* 0x000fe200078e0027 */
[----:B------:R3:W-:Y:S01]  /*21b0*/  STL.64 [R1+0x260], R192 ;  /* 0x000260c001007387 */ /* 0x0007e20000100a00 */
[----:B0-----:R-:W-:Y:S01]  /*21c0*/  IMAD.MOV.U32 R198, RZ, RZ, R42 ;  /* 0x000000ffffc67224 */ /* 0x001fe200078e002a */
[----:B------:R-:W-:Y:S02]  /*21d0*/  MOV R199, R41 ;  /* 0x0000002900c77202 */ /* 0x000fe40000000f00 */
[----:B------:R0:W-:Y:S01]  /*21e0*/  STL.64 [R1+0x258], R190 ;  /* 0x000258be01007387 */ /* 0x0001e20000100a00 */
[----:B-1----:R-:W-:-:S02]  /*21f0*/  IMAD.MOV.U32 R196, RZ, RZ, R44 ;  /* 0x000000ffffc47224 */ /* 0x002fc400078e002c */
[----:B------:R-:W-:Y:S01]  /*2200*/  IMAD.MOV.U32 R197, RZ, RZ, R43 ;  /* 0x000000ffffc57224 */ /* 0x000fe200078e002b */
[----:B------:R1:W-:Y:S01]  /*2210*/  STL.64 [R1+0x250], R188 ;  /* 0x000250bc01007387 */ /* 0x0003e20000100a00 */
[----:B--2---:R-:W-:Y:S02]  /*2220*/  IMAD.MOV.U32 R194, RZ, RZ, R46 ;  /* 0x000000ffffc27224 */ /* 0x004fe400078e002e */
[----:B------:R-:W-:Y:S01]  /*2230*/  IMAD.MOV.U32 R195, RZ, RZ, R45 ;  /* 0x000000ffffc37224 */ /* 0x000fe200078e002d */
[----:B------:R2:W-:Y:S01]  /*2240*/  STL.64 [R1+0x248], R186 ;  /* 0x000248ba01007387 */ /* 0x0005e20000100a00 */
[----:B---3--:R-:W-:Y:S01]  /*2250*/  MOV R192, R48 ;  /* 0x0000003000c07202 */ /* 0x008fe20000000f00 */
[----:B------:R-:W-:Y:S02]  /*2260*/  IMAD.MOV.U32 R193, RZ, RZ, R47 ;  /* 0x000000ffffc17224 */ /* 0x000fe400078e002f */
[----:B------:R3:W-:Y:S01]  /*2270*/  STL.64 [R1+0x240], R184 ;  /* 0x000240b801007387 */ /* 0x0007e20000100a00 */
[----:B0-----:R-:W-:-:S02]  /*2280*/  IMAD.MOV.U32 R190, RZ, RZ, R50 ;  /* 0x000000ffffbe7224 */ /* 0x001fc400078e0032 */
[----:B------:R-:W-:Y:S01]  /*2290*/  IMAD.MOV.U32 R191, RZ, RZ, R49 ;  /* 0x000000ffffbf7224 */ /* 0x000fe200078e0031 */
[----:B------:R0:W-:Y:S01]  /*22a0*/  STL.64 [R1+0x238], R182 ;  /* 0x000238b601007387 */ /* 0x0001e20000100a00 */
[----:B-1----:R-:W-:Y:S02]  /*22b0*/  IMAD.MOV.U32 R188, RZ, RZ, R52 ;  /* 0x000000ffffbc7224 */ /* 0x002fe400078e0034 */
[----:B------:R-:W-:Y:S01]  /*22c0*/  IMAD.MOV.U32 R189, RZ, RZ, R51 ;  /* 0x000000ffffbd7224 */ /* 0x000fe200078e0033 */
[----:B------:R1:W-:Y:S01]  /*22d0*/  STL.64 [R1+0x230], R180 ;  /* 0x000230b401007387 */ /* 0x0003e20000100a00 */
[----:B--2---:R-:W-:Y:S02]  /*22e0*/  IMAD.MOV.U32 R186, RZ, RZ, R54 ;  /* 0x000000ffffba7224 */ /* 0x004fe400078e0036 */
[----:B------:R-:W-:Y:S01]  /*22f0*/  IMAD.MOV.U32 R187, RZ, RZ, R53 ;  /* 0x000000ffffbb7224 */ /* 0x000fe200078e0035 */
[----:B------:R2:W-:Y:S01]  /*2300*/  STL.64 [R1+0x228], R178 ;  /* 0x000228b201007387 */ /* 0x0005e20000100a00 */
[----:B---3--:R-:W-:Y:S01]  /*2310*/  IMAD.MOV.U32 R184, RZ, RZ, R56 ;  /* 0x000000ffffb87224 */ /* 0x008fe200078e0038 */
[----:B------:R-:W-:-:S02]  /*2320*/  MOV R185, R55 ;  /* 0x0000003700b97202 */ /* 0x000fc40000000f00 */
[----:B------:R3:W-:Y:S01]  /*2330*/  STL.64 [R1+0x220], R176 ;  /* 0x000220b001007387 */ /* 0x0007e20000100a00 */
[----:B0-----:R-:W-:Y:S02]  /*2340*/  IMAD.MOV.U32 R182, RZ, RZ, R58 ;  /* 0x000000ffffb67224 */ /* 0x001fe400078e003a */
[----:B------:R-:W-:Y:S01]  /*2350*/  IMAD.MOV.U32 R183, RZ, RZ, R57 ;  /* 0x000000ffffb77224 */ /* 0x000fe200078e0039 */
[----:B------:R0:W-:Y:S01]  /*2360*/  STL.64 [R1+0x218], R174 ;  /* 0x000218ae01007387 */ /* 0x0001e20000100a00 */
[----:B-1----:R-:W-:Y:S02]  /*2370*/  IMAD.MOV.U32 R180, RZ, RZ, R60 ;  /* 0x000000ffffb47224 */ /* 0x002fe400078e003c */
[----:B------:R-:W-:Y:S01]  /*2380*/  IMAD.MOV.U32 R181, RZ, RZ, R59 ;  /* 0x000000ffffb57224 */ /* 0x000fe200078e003b */
[----:B------:R1:W-:Y:S01]  /*2390*/  STL.64 [R1+0x210], R172 ;  /* 0x000210ac01007387 */ /* 0x0003e20000100a00 */
[----:B--2---:R-:W-:Y:S01]  /*23a0*/  MOV R178, R62 ;  /* 0x0000003e00b27202 */ /* 0x004fe20000000f00 */
[----:B------:R-:W-:-:S02]  /*23b0*/  IMAD.MOV.U32 R179, RZ, RZ, R61 ;  /* 0x000000ffffb37224 */ /* 0x000fc400078e003d */
[----:B------:R2:W-:Y:S01]  /*23c0*/  STL.64 [R1+0x208], R170 ;  /* 0x000208aa01007387 */ /* 0x0005e20000100a00 */
[----:B---3--:R-:W-:Y:S02]  /*23d0*/  IMAD.MOV.U32 R176, RZ, RZ, R64 ;  /* 0x000000ffffb07224 */ /* 0x008fe400078e0040 */
[----:B------:R-:W-:Y:S01]  /*23e0*/  IMAD.MOV.U32 R177, RZ, RZ, R63 ;  /* 0x000000ffffb17224 */ /* 0x000fe200078e003f */
[----:B------:R3:W-:Y:S01]  /*23f0*/  STL.64 [R1+0x200], R168 ;  /* 0x000200a801007387 */ /* 0x0007e20000100a00 */
[----:B0-----:R-:W-:Y:S02]  /*2400*/  IMAD.MOV.U32 R174, RZ, RZ, R66 ;  /* 0x000000ffffae7224 */ /* 0x001fe400078e0042 */
[----:B------:R-:W-:Y:S01]  /*2410*/  IMAD.MOV.U32 R175, RZ, RZ, R65 ;  /* 0x000000ffffaf7224 */ /* 0x000fe200078e0041 */
[----:B------:R0:W-:Y:S01]  /*2420*/  STL.64 [R1+0x1f8], R166 ;  /* 0x0001f8a601007387 */ /* 0x0001e20000100a00 */
[----:B-1----:R-:W-:Y:S02]  /*2430*/  IMAD.MOV.U32 R172, RZ, RZ, R68 ;  /* 0x000000ffffac7224 */ /* 0x002fe400078e0044 */
[----:B------:R-:W-:Y:S01]  /*2440*/  IMAD.MOV.U32 R173, RZ, RZ, R67 ;  /* 0x000000ffffad7224 */ /* 0x000fe200078e0043 */
[----:B------:R1:W-:Y:S01]  /*2450*/  STL.64 [R1+0x1f0], R164 ;  /* 0x0001f0a401007387 */ /* 0x0003e20000100a00 */
[----:B--2---:R-:W-:Y:S01]  /*2460*/  IMAD.MOV.U32 R170, RZ, RZ, R70 ;  /* 0x000000ffffaa7224 */ /* 0x004fe200078e0046 */
[----:B------:R-:W-:-:S02]  /*2470*/  MOV R171, R69 ;  /* 0x0000004500ab7202 */ /* 0x000fc40000000f00 */
[----:B------:R2:W-:Y:S01]  /*2480*/  STL.64 [R1+0x1e8], R162 ;  /* 0x0001e8a201007387 */ /* 0x0005e20000100a00 */
[----:B---3--:R-:W-:Y:S02]  /*2490*/  IMAD.MOV.U32 R168, RZ, RZ, R72 ;  /* 0x000000ffffa87224 */ /* 0x008fe400078e0048 */
[----:B------:R-:W-:Y:S01]  /*24a0*/  IMAD.MOV.U32 R169, RZ, RZ, R71 ;  /* 0x000000ffffa97224 */ /* 0x000fe200078e0047 */
[----:B------:R3:W-:Y:S01]  /*24b0*/  STL.64 [R1+0x1e0], R160 ;  /* 0x0001e0a001007387 */ /* 0x0007e20000100a00 */
[----:B0-----:R-:W-:Y:S02]  /*24c0*/  IMAD.MOV.U32 R166, RZ, RZ, R74 ;  /* 0x000000ffffa67224 */ /* 0x001fe400078e004a */
[----:B------:R-:W-:Y:S01]  /*24d0*/  IMAD.MOV.U32 R167, RZ, RZ, R73 ;  /* 0x000000ffffa77224 */ /* 0x000fe200078e0049 */
[----:B------:R0:W-:Y:S01]  /*24e0*/  STL.64 [R1+0x1d8], R158 ;  /* 0x0001d89e01007387 */ /* 0x0001e20000100a00 */
[----:B-1----:R-:W-:Y:S01]  /*24f0*/  MOV R164, R76 ;  /* 0x0000004c00a47202 */ /* 0x002fe20000000f00 */
[----:B------:R-:W-:-:S02]  /*2500*/  IMAD.MOV.U32 R165, RZ, RZ, R75 ;  /* 0x000000ffffa57224 */ /* 0x000fc400078e004b */
[----:B------:R1:W-:Y:S01]  /*2510*/  STL.64 [R1+0x1d0], R156 ;  /* 0x0001d09c01007387 */ /* 0x0003e20000100a00 */
[----:B--2---:R-:W-:Y:S02]  /*2520*/  IMAD.MOV.U32 R162, RZ, RZ, R78 ;  /* 0x000000ffffa27224 */ /* 0x004fe400078e004e */
[----:B------:R-:W-:Y:S01]  /*2530*/  IMAD.MOV.U32 R163, RZ, RZ, R77 ;  /* 0x000000ffffa37224 */ /* 0x000fe200078e004d */
[----:B------:R2:W-:Y:S01]  /*2540*/  STL.64 [R1+0x1c8], R154 ;  /* 0x0001c89a01007387 */ /* 0x0005e20000100a00 */
[----:B---3--:R-:W-:Y:S02]  /*2550*/  IMAD.MOV.U32 R160, RZ, RZ, R80 ;  /* 0x000000ffffa07224 */ /* 0x008fe400078e0050 */
[----:B------:R-:W-:Y:S01]  /*2560*/  IMAD.MOV.U32 R161, RZ, RZ, R79 ;  /* 0x000000ffffa17224 */ /* 0x000fe200078e004f */
[----:B------:R3:W-:Y:S01]  /*2570*/  STL.64 [R1+0x1c0], R152 ;  /* 0x0001c09801007387 */ /* 0x0007e20000100a00 */
[----:B0-----:R-:W-:Y:S02]  /*2580*/  IMAD.MOV.U32 R158, RZ, RZ, R82 ;  /* 0x000000ffff9e7224 */ /* 0x001fe400078e0052 */
[----:B------:R-:W-:Y:S01]  /*2590*/  IMAD.MOV.U32 R159, RZ, RZ, R81 ;  /* 0x000000ffff9f7224 */ /* 0x000fe200078e0051 */
[----:B------:R0:W-:Y:S01]  /*25a0*/  STL.64 [R1+0x1b8], R150 ;  /* 0x0001b89601007387 */ /* 0x0001e20000100a00 */
[----:B-1----:R-:W-:Y:S01]  /*25b0*/  IMAD.MOV.U32 R156, RZ, RZ, R84 ;  /* 0x000000ffff9c7224 */ /* 0x002fe200078e0054 */
[----:B------:R-:W-:-:S02]  /*25c0*/  MOV R157, R83 ;  /* 0x00000053009d7202 */ /* 0x000fc40000000f00 */
[----:B------:R1:W-:Y:S01]  /*25d0*/  STL.64 [R1+0x1b0], R148 ;  /* 0x0001b09401007387 */ /* 0x0003e20000100a00 */
[----:B--2---:R-:W-:Y:S02]  /*25e0*/  IMAD.MOV.U32 R154, RZ, RZ, R86 ;  /* 0x000000ffff9a7224 */ /* 0x004fe400078e0056 */
[----:B------:R-:W-:Y:S01]  /*25f0*/  IMAD.MOV.U32 R155, RZ, RZ, R85 ;  /* 0x000000ffff9b7224 */ /* 0x000fe200078e0055 */
[----:B------:R2:W-:Y:S01]  /*2600*/  STL.64 [R1+0x1a8], R146 ;  /* 0x0001a89201007387 */ /* 0x0005e20000100a00 */
[----:B---3--:R-:W-:Y:S02]  /*2610*/  IMAD.MOV.U32 R152, RZ, RZ, R88 ;  /* 0x000000ffff987224 */ /* 0x008fe400078e0058 */
[----:B------:R-:W-:Y:S01]  /*2620*/  IMAD.MOV.U32 R153, RZ, RZ, R87 ;  /* 0x000000ffff997224 */ /* 0x000fe200078e0057 */
[----:B------:R3:W-:Y:S01]  /*2630*/  STL.64 [R1+0x1a0], R144 ;  /* 0x0001a09001007387 */ /* 0x0007e20000100a00 */
[----:B0-----:R-:W-:Y:S01]  /*2640*/  MOV R150, R90 ;  /* 0x0000005a00967202 */ /* 0x001fe20000000f00 */
[----:B------:R-:W-:-:S02]  /*2650*/  IMAD.MOV.U32 R151, RZ, RZ, R89 ;  /* 0x000000ffff977224 */ /* 0x000fc400078e0059 */
[----:B------:R0:W-:Y:S01]  /*2660*/  STL.64 [R1+0x198], R142 ;  /* 0x0001988e01007387 */ /* 0x0001e20000100a00 */
[----:B-1----:R-:W-:Y:S02]  /*2670*/  IMAD.MOV.U32 R148, RZ, RZ, R92 ;  /* 0x000000ffff947224 */ /* 0x002fe400078e005c */
[----:B------:R-:W-:Y:S01]  /*2680*/  IMAD.MOV.U32 R149, RZ, RZ, R91 ;  /* 0x000000ffff957224 */ /* 0x000fe200078e005b */
[----:B------:R1:W-:Y:S01]  /*2690*/  STL.64 [R1+0x190], R140 ;  /* 0x0001908c01007387 */ /* 0x0003e20000100a00 */
[----:B--2---:R-:W-:Y:S02]  /*26a0*/  IMAD.MOV.U32 R146, RZ, RZ, R94 ;  /* 0x000000ffff927224 */ /* 0x004fe400078e005e */
[----:B------:R-:W-:Y:S02]  /*26b0*/  IMAD.MOV.U32 R147, RZ, RZ, R93 ;  /* 0x000000ffff937224 */ /* 0x000fe400078e005d */
[----:B---3--:R-:W-:Y:S02]  /*26c0*/  IMAD.MOV.U32 R144, RZ, RZ, R96 ;  /* 0x000000ffff907224 */ /* 0x008fe400078e0060 */
[----:B------:R-:W-:Y:S01]  /*26d0*/  IMAD.MOV.U32 R145, RZ, RZ, R95 ;  /* 0x000000ffff917224 */ /* 0x000fe200078e005f */
[----:B0-----:R-:W-:Y:S01]  /*26e0*/  MOV R143, R97 ;  /* 0x00000061008f7202 */ /* 0x001fe20000000f00 */
[----:B------:R-:W-:-:S02]  /*26f0*/  IMAD.MOV.U32 R142, RZ, RZ, R98 ;  /* 0x000000ffff8e7224 */ /* 0x000fc400078e0062 */
[----:B-1----:R-:W-:Y:S02]  /*2700*/  IMAD.MOV.U32 R140, RZ, RZ, R100 ;  /* 0x000000ffff8c7224 */ /* 0x002fe400078e0064 */
[----:B------:R-:W-:Y:S02]  /*2710*/  IMAD.MOV.U32 R141, RZ, RZ, R99 ;  /* 0x000000ffff8d7224 */ /* 0x000fe400078e0063 */
[----:B------:R-:W-:-:S06]  /*2720*/  WARPGROUP.ARRIVE ;  /* 0x00000000000079c5 */ /* 0x000fcc0000000000 */
[----:B------:R-:W-:Y:S01]  /*2730*/  HGMMA.64x192x16.F32.BF16 R24, gdesc[UR8], RZ, !UPT, gsb0 ;  /* 0x02e00000081879f0 */ /* 0x000fe2000c0018ff */
[----:B------:R-:W-:Y:S02]  /*2740*/  UIADD3 UR8, UR6, 0x2, URZ ;  /* 0x0000000206087890 */ /* 0x000fe4000fffe03f */
[----:B------:R-:W-:Y:S01]  /*2750*/  UIADD3 UR10, UR7, 0x2, URZ ;  /* 0x00000002070a7890 */ /* 0x000fe2000fffe03f */
[----:B------:R-:W-:Y:S01]  /*2760*/  UMOV UR9, 0x80000020 ;  /* 0x8000002000097882 */ /* 0x000fe20000000000 */
[----:B------:R-:W-:Y:S01]  /*2770*/  UMOV UR11, 0x80000020 ;  /* 0x80000020000b7882 */ /* 0x000fe20000000000 */
[----:B------:R-:W-:Y:S02]  /*2780*/  WARPGROUP.DEPBAR.LE gsb0, 0x0 ;  /* 0x00008000000079c5 */ /* 0x000fe40000010000 */
[----:B------:R-:W-:-:S12]  /*2790*/  WARPGROUP.ARRIVE ;  /* 0x00000000000079c5 */ /* 0x000fd80000000000 */
[----:B------:R-:W-:Y:S03]  /*27a0*/  HGMMA.64x192x16.F32.BF16 R140, gdesc[UR8], R140, gsb0 ;  /* 0x02e00000088c79f0 */ /* 0x000fe6000800188c */
[----:B------:R-:W-:Y:S02]  /*27b0*/  WARPGROUP.DEPBAR.LE gsb0, 0x0 ;  /* 0x00008000000079c5 */ /* 0x000fe40000010000 */
[----:B------:R-:W-:Y:S04]  /*27c0*/  STL.64 [R1], R140 ;  /* 0x0000008c01007387 */ /* 0x000fe80000100a00 */
[----:B------:R-:W-:Y:S04]  /*27d0*/  STL.64 [R1+0x8], R142 ;  /* 0x0000088e01007387 */ /* 0x000fe80000100a00 */
        /* <DEDUP_REMOVED lines=35> */
[----:B------:R0:W-:Y:S04]  /*2a10*/  STL.64 [R1+0x128], R214 ;  /* 0x000128d601007387 */ /* 0x0001e80000100a00 */
        /* <DEDUP_REMOVED lines=10> */
[----:B0-----:R-:W2:Y:S04]  /*2ac0*/  LDL.LU.64 R214, [R1+0x2b8] ;  /* 0x0002b80001d67983 */ /* 0x001ea80000300a00 */
[----:B------:R-:W2:Y:S04]  /*2ad0*/  LDL.LU.64 R212, [R1+0x2b0] ;  /* 0x0002b00001d47983 */ /* 0x000ea80000300a00 */
        /* <DEDUP_REMOVED lines=35> */
[----:B------:R-:W2:Y:S01]  /*2d10*/  LDL.LU.64 R140, [R1+0x190] ;  /* 0x00019000018c7983 */ /* 0x000ea20000300a00 */
[----:B------:R-:W-:Y:S01]  /*2d20*/  UIADD3 UR8, UR6, 0x202, URZ ;  /* 0x0000020206087890 */ /* 0x000fe2000fffe03f */
[----:B------:R-:W-:Y:S01]  /*2d30*/  UMOV UR9, 0x80000020 ;  /* 0x8000002000097882 */ /* 0x000fe20000000000 */
[----:B--2---:R-:W-:-:S07]  /*2d40*/  WARPGROUP.ARRIVE ;  /* 0x00000000000079c5 */ /* 0x004fce0000000000 */
[----:B------:R-:W-:Y:S01]  /*2d50*/  HGMMA.64x192x16.F32.BF16 R120, gdesc[UR8], R120, gsb0 ;  /* 0x02e00000087879f0 */ /* 0x000fe20008001878 */
[----:B------:R-:W-:Y:S01]  /*2d60*/  UIADD3 UR8, UR6, 0x402, URZ ;  /* 0x0000040206087890 */ /* 0x000fe2000fffe03f */
[----:B------:R-:W-:Y:S01]  /*2d70*/  UMOV UR9, 0x80000020 ;  /* 0x8000002000097882 */ /* 0x000fe20000000000 */
[----:B------:R-:W-:Y:S02]  /*2d80*/  WARPGROUP.DEPBAR.LE gsb0, 0x0 ;  /* 0x00008000000079c5 */ /* 0x000fe40000010000 */
[----:B------:R-:W-:-:S15]  /*2d90*/  WARPGROUP.ARRIVE ;  /* 0x00000000000079c5 */ /* 0x000fde0000000000 */
[----:B------:R-:W-:Y:S03]  /*2da0*/  HGMMA.64x192x16.F32.BF16 R24, gdesc[UR8], R24, gsb0 ;  /* 0x02e00000081879f0 */ /* 0x000fe60008001818 */
[----:B------:R-:W-:Y:S02]  /*2db0*/  WARPGROUP.DEPBAR.LE gsb0, 0x0 ;  /* 0x00008000000079c5 */ /* 0x000fe40000010000 */
[----:B-1----:R-:W-:Y:S05]  /*2dc0*/  @!P1 BRA `(.L_x_22) ;  /* 0x0000001c00e89947 */ /* 0x002fea0003800000 */
[----:B------:R-:W-:Y:S01]  /*2dd0*/  UIADD3 UR6, UR39, 0x1, URZ ;  /* 0x0000000127067890 */ /* 0x000fe2000fffe03f */
[----:B------:R-:W-:-:S03]  /*2de0*/  IMAD.MOV.U32 R0, RZ, RZ, R5 ;  /* 0x000000ffff007224 */ /* 0x000fc600078e0005 */
[----:B------:R-:W-:-:S04]  /*2df0*/  UISETP.NE.AND UP0, UPT, UR6, 0x6, UPT ;  /* 0x000000060600788c */ /* 0x000fc8000bf05270 */
[----:B------:R-:W-:Y:S02]  /*2e00*/  USEL UR7, URZ, 0x1, UP0 ;  /* 0x000000013f077887 */ /* 0x000fe40008000000 */
[----:B------:R-:W-:Y:S02]  /*2e10*/  USEL UR6, UR6, URZ, UP0 ;  /* 0x0000003f06067287 */ /* 0x000fe40008000000 */
[----:B------:R-:W-:-:S06]  /*2e20*/  ULOP3.LUT UR7, UR38, UR7, URZ, 0x3c, !UPT ;  /* 0x0000000726077292 */ /* 0x000fcc000f8e3c3f */
[----:B------:R-:W-:Y:S01]  /*2e30*/  IMAD.U32 R3, RZ, RZ, UR7 ;  /* 0x00000007ff037e24 */ /* 0x000fe2000f8e00ff */
[----:B------:R-:W-:-:S06]  /*2e40*/  UMOV UR7, UR39 ;  /* 0x0000002700077c82 */ /* 0x000fcc0008000000 */
.L_x_29:
[----:B------:R-:W-:Y:S05]  /*2e50*/  @!P0 BRA `(.L_x_23) ;  /* 0x0000000000048947 */ /* 0x000fea0003800000 */
[----:B------:R-:W-:Y:S01]  /*2e60*/  BPT.TRAP 0x1 ;  /* 0x000000040000795c */ /* 0x000fe20000300000 */
.L_x_23:
[----:B------:R-:W-:Y:S01]  /*2e70*/  ULEA UR8, UR6, UR45, 0x3 ;  /* 0x0000002d06087291 */ /* 0x000fe2000f8e183f */
[----:B------:R-:W-:-:S08]  /*2e80*/  SHF.L.U32 R4, R3, 0x1f, RZ ;  /* 0x0000001f03047819 */ /* 0x000fd000000006ff */
[----:B------:R0:W1:Y:S01]  /*2e90*/  SYNCS.PHASECHK.TRANS64.TRYWAIT P1, [UR8], R4 ;  /* 0x00000004ff0075a7 */ /* 0x0000620008020148 */
[----:B------:R-:W-:Y:S05]  /*2ea0*/  @!P0 BRA `(.L_x_24) ;  /* 0x0000000000048947 */ /* 0x000fea0003800000 */
[----:B------:R-:W-:Y:S01]  /*2eb0*/  BPT.TRAP 0x1 ;  /* 0x000000040000795c */ /* 0x000fe20000300000 */
.L_x_24:
[----:B-1----:R-:W-:Y:S05]  /*2ec0*/  @P1 BRA `(.L_x_25) ;  /* 0x0000000000081947 */ /* 0x002fea0003800000 */
[----:B------:R-:W1:Y:S02]  /*2ed0*/  SYNCS.PHASECHK.TRANS64.TRYWAIT P1, [UR8], R4 ;  /* 0x00000004ff0075a7 */ /* 0x000e640008020148 */
[----:B-1----:R-:W-:Y:S05]  /*2ee0*/  @!P1 BRA `(.L_x_26) ;  /* 0x00000164009c9947 */ /* 0x002fea0003800000 */
.L_x_25:
        /* <DEDUP_REMOVED lines=48> */
[----:B--2---:R-:W2:Y:S04]  /*31f0*/  LDL.LU.64 R24, [R1] ;  /* 0x0000000001187983 */ /* 0x004ea80000300a00 */
        /* <DEDUP_REMOVED lines=47> */
[----:B------:R-:W-:-:S02]  /*34f0*/  UIMAD UR12, UR6, 0x600, UR4 ;  /* 0x00000600060c78a4 */ /* 0x000fc4000f8e0204 */
[----:B------:R-:W-:Y:S01]  /*3500*/  UIMAD UR13, UR6, 0x300, UR5 ;  /* 0x00000300060d78a4 */ /* 0x000fe2000f8e0205 */
[----:B------:R-:W-:Y:S01]  /*3510*/  UMOV UR9, 0x80000020 ;  /* 0x8000002000097882 */ /* 0x000fe20000000000 */
[----:B------:R-:W-:-:S03]  /*3520*/  UMOV UR11, 0x80000020 ;  /* 0x80000020000b7882 */ /* 0x000fc60000000000 */
[----:B------:R-:W-:Y:S02]  /*3530*/  UMOV UR8, UR12 ;  /* 0x0000000c00087c82 */ /* 0x000fe40008000000 */
[----:B------:R-:W-:Y:S01]  /*3540*/  UMOV UR10, UR13 ;  /* 0x0000000d000a7c82 */ /* 0x000fe20008000000 */
[----:B--2---:R-:W-:-:S06]  /*3550*/  WARPGROUP.ARRIVE ;  /* 0x00000000000079c5 */ /* 0x004fcc0000000000 */
[----:B------:R-:W-:Y:S01]  /*3560*/  HGMMA.64x192x16.F32.BF16 R24, gdesc[UR8], R24, gsb0 ;  /* 0x02e00000081879f0 */ /* 0x000fe20008001818 */
[----:B------:R-:W-:Y:S01]  /*3570*/  UIADD3 UR8, UR12, 0x200, URZ ;  /* 0x000002000c087890 */ /* 0x000fe2000fffe03f */
[----:B------:R-:W-:Y:S01]  /*3580*/  UMOV UR9, 0x80000020 ;  /* 0x8000002000097882 */ /* 0x000fe20000000000 */
[----:B------:R-:W-:Y:S02]  /*3590*/  WARPGROUP.DEPBAR.LE gsb0, 0x0 ;  /* 0x00008000000079c5 */ /* 0x000fe40000010000 */
[----:B------:R-:W-:Y:S01]  /*35a0*/  WARPGROUP.ARRIVE ;  /* 0x00000000000079c5 */ /* 0x000fe20000000000 */
[----:B------:R-:W-:Y:S01]  /*35b0*/  STL.64 [R1], R24 ;  /* 0x0000001801007387 */ /* 0x000fe20000100a00 */
[----:B-1----:R-:W-:Y:S01]  /*35c0*/  IMAD.MOV.U32 R6, RZ, RZ, R118 ;  /* 0x000000ffff067224 */ /* 0x002fe200078e0076 */
[----:B------:R-:W-:Y:S01]  /*35d0*/  MOV R10, R114 ;  /* 0x00000072000a7202 */ /* 0x000fe20000000f00 */
[----:B0-----:R-:W-:Y:S01]  /*35e0*/  IMAD.MOV.U32 R4, RZ, RZ, R119 ;  /* 0x000000ffff047224 */ /* 0x001fe200078e0077 */
[----:B------:R-:W-:Y:S10]  /*35f0*/  STL.64 [R1+0x8], R26 ;  /* 0x0000081a01007387 */ /* 0x000ff40000100a00 */
[----:B------:R-:W-:Y:S01]  /*3600*/  HGMMA.64x192x16.F32.BF16 R120, gdesc[UR8], R120, gsb0 ;  /* 0x02e00000087879f0 */ /* 0x000fe20008001878 */
[----:B------:R-:W-:Y:S01]  /*3610*/  IMAD.MOV.U32 R8, RZ, RZ, R116 ;  /* 0x000000ffff087224 */ /* 0x000fe200078e0074 */
[----:B------:R-:W-:Y:S01]  /*3620*/  MOV R19, R107 ;  /* 0x0000006b00137202 */ /* 0x000fe20000000f00 */
[----:B------:R-:W-:Y:S01]  /*3630*/  STL.64 [R1+0x10], R28 ;  /* 0x0000101c01007387 */ /* 0x000fe20000100a00 */
[----:B------:R-:W-:Y:S01]  /*3640*/  IMAD.MOV.U32 R7, RZ, RZ, R117 ;  /* 0x000000ffff077224 */ /* 0x000fe200078e0075 */
[----:B------:R-:W-:Y:S01]  /*3650*/  MOV R216, R100 ;  /* 0x0000006400d87202 */ /* 0x000fe20000000f00 */
[----:B------:R-:W-:Y:S01]  /*3660*/  IMAD.MOV.U32 R9, RZ, RZ, R115 ;  /* 0x000000ffff097224 */ /* 0x000fe200078e0073 */
        /* <DEDUP_REMOVED lines=9> */
[----:B------:R-:W-:-:S02]  /*3700*/  IMAD.MOV.U32 R18, RZ, RZ, R108 ;  /* 0x000000ffff127224 */ /* 0x000fc400078e006c */
[----:B------:R-:W-:Y:S01]  /*3710*/  IMAD.MOV.U32 R15, RZ, RZ, R109 ;  /* 0x000000ffff0f7224 */ /* 0x000fe200078e006d */
[----:B------:R-:W-:Y:S01]  /*3720*/  STL.64 [R1+0x30], R36 ;  /* 0x0000302401007387 */ /* 0x000fe20000100a00 */
[----:B------:R-:W-:Y:S02]  /*3730*/  IMAD.MOV.U32 R20, RZ, RZ, R106 ;  /* 0x000000ffff147224 */ /* 0x000fe400078e006a */
[----:B------:R-:W-:Y:S01]  /*3740*/  IMAD.MOV.U32 R22, RZ, RZ, R104 ;  /* 0x000000ffff167224 */ /* 0x000fe200078e0068 */
[----:B------:R-:W-:Y:S01]  /*3750*/  STL.64 [R1+0x38], R38 ;  /* 0x0000382601007387 */ /* 0x000fe20000100a00 */
[----:B------:R-:W-:Y:S02]  /*3760*/  IMAD.MOV.U32 R21, RZ, RZ, R105 ;  /* 0x000000ffff157224 */ /* 0x000fe400078e0069 */
        /* <DEDUP_REMOVED lines=26> */
[----:B------:R-:W-:-:S03]  /*3910*/  IMAD.MOV.U32 R235, RZ, RZ, R83 ;  /* 0x000000ffffeb7224 */ /* 0x000fc600078e0053 */
        /* <DEDUP_REMOVED lines=12> */
[----:B------:R0:W-:Y:S04]  /*39e0*/  STL [R1+0xe8], R82 ;  /* 0x0000e85201007387 */ /* 0x0001e80000100800 */
        /* <DEDUP_REMOVED lines=48> */
[----:B------:R-:W-:-:S03]  /*3cf0*/  WARPGROUP.DEPBAR.LE gsb0, 0x0 ;  /* 0x00008000000079c5 */ /* 0x000fc60000010000 */
        /* <DEDUP_REMOVED lines=38> */
[----:B0-----:R-:W3:Y:S04]  /*3f60*/  LDL.LU R140, [R1] ;  /* 0x00000000018c7983 */ /* 0x001ee80000300800 */
[----:B------:R-:W3:Y:S04]  /*3f70*/  LDL.LU R141, [R1+0x4] ;  /* 0x00000400018d7983 */ /* 0x000ee80000300800 */
        /* <DEDUP_REMOVED lines=56> */
[----:B------:R-:W3:Y:S01]  /*4300*/  LDL.LU R198, [R1+0xe8] ;  /* 0x0000e80001c67983 */ /* 0x000ee20000300800 */
[----:B------:R-:W-:Y:S01]  /*4310*/  UIADD3 UR8, UR12, 0x400, URZ ;  /* 0x000004000c087890 */ /* 0x000fe2000fffe03f */
[----:B--2---:R-:W-:Y:S01]  /*4320*/  WARPGROUP.ARRIVE ;  /* 0x00000000000079c5 */ /* 0x004fe20000000000 */
[----:B------:R-:W-:Y:S01]  /*4330*/  UMOV UR9, 0x80000020 ;  /* 0x8000002000097882 */ /* 0x000fe20000000000 */
[----:B------:R-:W-:Y:S01]  /*4340*/  IMAD.MOV.U32 R199, RZ, RZ, R235 ;  /* 0x000000ffffc77224 */ /* 0x000fe200078e00eb */
[----:B------:R-:W-:Y:S01]  /*4350*/  MOV R200, R234 ;  /* 0x000000ea00c87202 */ /* 0x000fe20000000f00 */
[----:B------:R-:W-:Y:S01]  /*4360*/  IMAD.MOV.U32 R201, RZ, RZ, R233 ;  /* 0x000000ffffc97224 */ /* 0x000fe200078e00e9 */
[----:B------:R-:W-:Y:S01]  /*4370*/  MOV R207, R227 ;  /* 0x000000e300cf7202 */ /* 0x000fe20000000f00 */
[----:B------:R-:W-:Y:S01]  /*4380*/  IMAD.MOV.U32 R202, RZ, RZ, R232 ;  /* 0x000000ffffca7224 */ /* 0x000fe200078e00e8 */
[----:B------:R-:W-:Y:S01]  /*4390*/  MOV R214, R220 ;  /* 0x000000dc00d67202 */ /* 0x000fe20000000f00 */
[----:B------:R-:W-:Y:S01]  /*43a0*/  HGMMA.64x192x16.F32.BF16 R24, gdesc[UR8], R24, gsb0 ;  /* 0x02e00000081879f0 */ /* 0x000fe20008001818 */
[----:B------:R-:W-:Y:S01]  /*43b0*/  IMAD.MOV.U32 R203, RZ, RZ, R231 ;  /* 0x000000ffffcb7224 */ /* 0x000fe200078e00e7 */
[----:B------:R-:W-:Y:S01]  /*43c0*/  MOV R231, R9 ;  /* 0x0000000900e77202 */ /* 0x000fe20000000f00 */
[----:B------:R-:W-:Y:S01]  /*43d0*/  IMAD.MOV.U32 R204, RZ, RZ, R230 ;  /* 0x000000ffffcc7224 */ /* 0x000fe200078e00e6 */
[----:B------:R-:W-:Y:S01]  /*43e0*/  UIADD3 UR8, UR12, 0x2, URZ ;  /* 0x000000020c087890 */ /* 0x000fe2000fffe03f */
[----:B------:R-:W-:Y:S01]  /*43f0*/  IMAD.MOV.U32 R205, RZ, RZ, R229 ;  /* 0x000000ffffcd7224 */ /* 0x000fe200078e00e5 */
[----:B------:R-:W-:Y:S01]  /*4400*/  UIADD3 UR10, UR13, 0x2, URZ ;  /* 0x000000020d0a7890 */ /* 0x000fe2000fffe03f */
[----:B------:R-:W-:Y:S01]  /*4410*/  IMAD.MOV.U32 R206, RZ, RZ, R228 ;  /* 0x000000ffffce7224 */ /* 0x000fe200078e00e4 */
[----:B------:R-:W-:Y:S01]  /*4420*/  UMOV UR9, 0x80000020 ;  /* 0x8000002000097882 */ /* 0x000fe20000000000 */
[----:B------:R-:W-:Y:S01]  /*4430*/  IMAD.MOV.U32 R208, RZ, RZ, R226 ;  /* 0x000000ffffd07224 */ /* 0x000fe200078e00e2 */
[----:B------:R-:W-:Y:S01]  /*4440*/  UMOV UR11, 0x80000020 ;  /* 0x80000020000b7882 */ /* 0x000fe20000000000 */
        /* <DEDUP_REMOVED lines=21> */
[----:B------:R-:W-:Y:S01]  /*45a0*/  IMAD.MOV.U32 R235, RZ, RZ, R4 ;  /* 0x000000ffffeb7224 */ /* 0x000fe200078e0004 */
[----:B------:R-:W-:-:S05]  /*45b0*/  WARPGROUP.DEPBAR.LE gsb0, 0x0 ;  /* 0x00008000000079c5 */ /* 0x000fca0000010000 */
[----:B---3--:R-:W-:-:S06]  /*45c0*/  WARPGROUP.ARRIVE ;  /* 0x00000000000079c5 */ /* 0x008fcc0000000000 */
        /* <DEDUP_REMOVED lines=99> */
[----:B------:R-:W-:Y:S01]  /*4c00*/  BPT.TRAP 0x1 ;  /* 0x000000040000795c */ /* 0x000fe20000300000 */
.L_x_27:
[----:B------:R-:W2:Y:S01]  /*4c10*/  LDL R6, [R1+0x180] ;  /* 0x0001800001067983 */ /* 0x000ea20000100800 */
[----:B------:R-:W-:Y:S01]  /*4c20*/  ISETP.NE.AND P1, PT, R17, RZ, PT ;  /* 0x000000ff1100720c */ /* 0x000fe20003f25270 */
[----:B------:R-:W-:Y:S01]  /*4c30*/  IMAD.U32 R4, RZ, RZ, UR7 ;  /* 0x00000007ff047e24 */ /* 0x000fe2000f8e00ff */
[----:B------:R-:W-:-:S11]  /*4c40*/  UISETP.GT.U32.AND UP0, UPT, UR40, 0x1, UPT ;  /* 0x000000012800788c */ /* 0x000fd6000bf04070 */
[----:B------:R-:W-:-:S05]  /*4c50*/  @P1 LEA R4, R4, UR45, 0x3 ;  /* 0x0000002d04041c11 */ /* 0x000fca000f8e18ff */
[----:B------:R-:W-:-:S05]  /*4c60*/  @P1 VIADD R4, R4, 0x30 ;  /* 0x0000003004041836 */ /* 0x000fca0000000000 */
[----:B--2---:R-:W-:-:S04]  /*4c70*/  @P1 PRMT R4, R6, 0x654, R4 ;  /* 0x0000065406041816 */ /* 0x004fc80000000004 */
[----:B------:R0:W-:Y:S01]  /*4c80*/  @P1 SYNCS.ARRIVE.TRANS64.RED.A1T0 RZ, [R4+URZ], RZ ;  /* 0x000000ff04ff19a7 */ /* 0x0001e2000810043f */
[----:B------:R-:W-:-:S13]  /*4c90*/  PLOP3.LUT P1, PT, PT, PT, UP0, 0x80, 0x0 ;  /* 0x000000000000781c */ /* 0x000fda0003f2f008 */
[----:B0-----:R-:W-:Y:S05]  /*4ca0*/  @P1 BRA `(.L_x_28) ;  /* 0x0000000000041947 */ /* 0x001fea0003800000 */
[----:B------:R-:W-:Y:S01]  /*4cb0*/  BPT.TRAP 0x1 ;  /* 0x000000040000795c */ /* 0x000fe20000300000 */
.L_x_28:
[----:B------:R-:W-:Y:S01]  /*4cc0*/  UIADD3 UR6, UR6, 0x1, URZ ;  /* 0x0000000106067890 */ /* 0x000fe2000fffe03f */
[C---:B------:R-:W-:Y:S01]  /*4cd0*/  ISETP.GT.AND P1, PT, R0.reuse, 0x1, PT ;  /* 0x000000010000780c */ /* 0x040fe20003f24270 */
[----:B------:R-:W-:Y:S01]  /*4ce0*/  UIADD3 UR7, UR7, 0x1, URZ ;  /* 0x0000000107077890 */ /* 0x000fe2000fffe03f */
[----:B------:R-:W-:Y:S01]  /*4cf0*/  IADD3 R0, R0, -0x1, RZ ;  /* 0xffffffff00007810 */ /* 0x000fe20007ffe0ff */
[----:B------:R-:W-:Y:S02]  /*4d00*/  UISETP.NE.AND UP0, UPT, UR6, 0x6, UPT ;  /* 0x000000060600788c */ /* 0x000fe4000bf05270 */
[----:B------:R-:W-:Y:S02]  /*4d10*/  UISETP.NE.AND UP1, UPT, UR7, 0x6, UPT ;  /* 0x000000060700788c */ /* 0x000fe4000bf25270 */
[----:B------:R-:W-:Y:S02]  /*4d20*/  USEL UR8, URZ, 0x1, UP0 ;  /* 0x000000013f087887 */ /* 0x000fe40008000000 */
[----:B------:R-:W-:-:S02]  /*4d30*/  USEL UR6, UR6, URZ, UP0 ;  /* 0x0000003f06067287 */ /* 0x000fc40008000000 */
[----:B------:R-:W-:Y:S02]  /*4d40*/  USEL UR7, UR7, URZ, UP1 ;  /* 0x0000003f07077287 */ /* 0x000fe40008800000 */
[----:B------:R-:W-:Y:S01]  /*4d50*/  LOP3.LUT R3, R3, UR8, RZ, 0x3c, !PT ;  /* 0x0000000803037c12 */ /* 0x000fe2000f8e3cff */
[----:B------:R-:W-:Y:S09]  /*4d60*/  @P1 BRA `(.L_x_29) ;  /* 0xffffffe000381947 */ /* 0x000ff2000383ffff */
.L_x_22:
[----:B------:R-:W0:Y:S02]  /*4d70*/  LDC R0, c[0x0][0x28c] ;  /* 0x0000a300ff007b82 */ /* 0x000e240000000800 */
[----:B0-----:R-:W-:-:S13]  /*4d80*/  ISETP.GE.AND P1, PT, R0, 0x1, PT ;  /* 0x000000010000780c */ /* 0x001fda0003f26270 */
[----:B------:R-:W-:Y:S05]  /*4d90*/  @!P1 BRA `(.L_x_30) ;  /* 0x0000000000409947 */ /* 0x000fea0003800000 */
[----:B------:R-:W-:Y:S05]  /*4da0*/  @!P0 BRA `(.L_x_31) ;  /* 0x0000000000048947 */ /* 0x000fea0003800000 */
[----:B------:R-:W-:Y:S01]  /*4db0*/  BPT.TRAP 0x1 ;  /* 0x000000040000795c */ /* 0x000fe20000300000 */
.L_x_31:
[----:B------:R-:W2:Y:S01]  /*4dc0*/  LDL R3, [R1+0x180] ;  /* 0x0001800001037983 */ /* 0x000ea20000100800 */
[----:B------:R-:W-:Y:S01]  /*4dd0*/  ISETP.NE.AND P0, PT, R17, RZ, PT ;  /* 0x000000ff1100720c */ /* 0x000fe20003f05270 */
[----:B------:R-:W-:-:S12]  /*4de0*/  UISETP.GT.U32.AND UP0, UPT, UR40, 0x1, UPT ;  /* 0x000000012800788c */ /* 0x000fd8000bf04070 */
[----:B------:R-:W-:-:S04]  /*4df0*/  @P0 VIADD R0, R5, UR39 ;  /* 0x0000002705000c36 */ /* 0x000fc80008000000 */
[----:B------:R-:W-:-:S05]  /*4e00*/  @P0 IMAD.WIDE.U32 R4, R0, -0x55555555, RZ ;  /* 0xaaaaaaab00040825 */ /* 0x000fca00078e00ff */
[----:B------:R-:W-:-:S05]  /*4e10*/  @P0 SHF.R.U32.HI R4, RZ, 0x2, R5 ;  /* 0x00000002ff040819 */ /* 0x000fca0000011605 */
[----:B------:R-:W-:-:S05]  /*4e20*/  @P0 IMAD R0, R4, -0x6, R0 ;  /* 0xfffffffa04000824 */ /* 0x000fca00078e0200 */
[----:B------:R-:W-:-:S05]  /*4e30*/  @P0 LEA R0, R0, UR45, 0x3 ;  /* 0x0000002d00000c11 */ /* 0x000fca000f8e18ff */
[----:B------:R-:W-:-:S05]  /*4e40*/  @P0 VIADD R0, R0, 0x30 ;  /* 0x0000003000000836 */ /* 0x000fca0000000000 */
[----:B--2---:R-:W-:-:S04]  /*4e50*/  @P0 PRMT R0, R3, 0x654, R0 ;  /* 0x0000065403000816 */ /* 0x004fc80000000000 */
[----:B------:R0:W-:Y:S01]  /*4e60*/  @P0 SYNCS.ARRIVE.TRANS64.RED.A1T0 RZ, [R0+URZ], RZ ;  /* 0x000000ff00ff09a7 */ /* 0x0001e2000810043f */
[----:B------:R-:W-:-:S13]  /*4e70*/  PLOP3.LUT P0, PT, PT, PT, UP0, 0x80, 0x0 ;  /* 0x000000000000781c */ /* 0x000fda0003f0f008 */
[----:B0-----:R-:W-:Y:S05]  /*4e80*/  @P0 BRA `(.L_x_30) ;  /* 0x0000000000040947 */ /* 0x001fea0003800000 */
[----:B------:R-:W-:Y:S01]  /*4e90*/  BPT.TRAP 0x1 ;  /* 0x000000040000795c */ /* 0x000fe20000300000 */
.L_x_30:
[----:B------:R-:W0:Y:S01]  /*4ea0*/  S2R R5, SR_TID.X ;  /* 0x0000000000057919 */ /* 0x000e220000002100 */
[----:B------:R-:W-:Y:S02]  /*4eb0*/  UIMAD UR42, UR42, 0xc0, URZ ;  /* 0x000000c02a2a78a4 */ /* 0x000fe4000f8e023f */
[----:B------:R-:W-:Y:S01]  /*4ec0*/  USHF.R.S32.HI UR10, URZ, 0x1f, UR43 ;  /* 0x0000001f3f0a7899 */ /* 0x000fe2000801142b */
[----:B------:R-:W-:Y:S01]  /*4ed0*/  ULDC.64 UR8, c[0x0][0x5d0] ;  /* 0x0001740000087ab9 */ /* 0x000fe20000000a00 */
[----:B------:R-:W-:Y:S02]  /*4ee0*/  UIMAD.WIDE UR6, UR41, 0x180, URZ ;  /* 0x00000180290678a5 */ /* 0x000fe4000f8e023f */
[----:B------:R-:W-:Y:S01]  /*4ef0*/  IMAD.U32 R18, RZ, RZ, UR42 ;  /* 0x0000002aff127e24 */ /* 0x000fe2000f8e00ff */
[----:B------:R-:W-:Y:S02]  /*4f00*/  UIMAD UR4, UR10, UR8, URZ ;  /* 0x000000080a0472a4 */ /* 0x000fe4000f8e023f */
[----:B------:R-:W-:Y:S01]  /*4f10*/  IMAD.U32 R6, RZ, RZ, UR8 ;  /* 0x00000008ff067e24 */ /* 0x000fe2000f8e00ff */
[----:B------:R-:W-:-:S02]  /*4f20*/  UIMAD UR41, UR41, 0x180, URZ ;  /* 0x00000180292978a4 */ /* 0x000fc4000f8e023f */
[----:B------:R-:W-:Y:S01]  /*4f30*/  UIMAD UR4, UR43, UR9, UR4 ;  /* 0x000000092b0472a4 */ /* 0x000fe2000f8e0204 */
[----:B------:R-:W-:Y:S01]  /*4f40*/  ULDC UR8, c[0x0][0x284] ;  /* 0x0000a10000087ab9 */ /* 0x000fe20000000800 */
[----:B------:R-:W-:Y:S02]  /*4f50*/  UIADD3 UR39, UR44, UR39, URZ ;  /* 0x000000272c277290 */ /* 0x000fe4000fffe03f */
[----:B------:R-:W-:Y:S02]  /*4f60*/  UISETP.GE.U32.AND UP2, UPT, UR44, 0x6, UPT ;  /* 0x000000062c00788c */ /* 0x000fe4000bf46070 */
[----:B------:R-:W-:-:S04]  /*4f70*/  UISETP.GT.U32.AND UP1, UPT, UR39, 0x5, UPT ;  /* 0x000000052700788c */ /* 0x000fc8000bf24070 */
[----:B------:R-:W-:Y:S01]  /*4f80*/  UISETP.LT.U32.AND UP1, UPT, UR44, 0x6, UP1 ;  /* 0x000000062c00788c */ /* 0x000fe20008f21070 */
[----:B0-----:R-:W-:Y:S01]  /*4f90*/  IMAD.SHL.U32 R19, R5, 0x2, RZ ;  /* 0x0000000205137824 */ /* 0x001fe200078e00ff */
[--C-:B------:R-:W-:Y:S02]  /*4fa0*/  SHF.R.U32.HI R3, RZ, 0x7, R5.reuse ;  /* 0x00000007ff037819 */ /* 0x100fe40000011605 */
[----:B------:R-:W-:Y:S02]  /*4fb0*/  SHF.R.U32.HI R0, RZ, 0x2, R5 ;  /* 0x00000002ff007819 */ /* 0x000fe40000011605 */
[----:B------:R-:W-:Y:S02]  /*4fc0*/  LOP3.LUT R18, R18, 0x6, R19, 0xf8, !PT ;  /* 0x0000000612127812 */ /* 0x000fe400078ef813 */
[----:B------:R-:W-:Y:S02]  /*4fd0*/  LOP3.LUT R3, R3, 0x1, RZ, 0xc0, !PT ;  /* 0x0000000103037812 */ /* 0x000fe400078ec0ff */
[----:B------:R-:W-:-:S02]  /*4fe0*/  SHF.R.S32.HI R19, RZ, 0x1f, R18 ;  /* 0x0000001fff137819 */ /* 0x000fc40000011412 */
[----:B------:R-:W-:Y:S01]  /*4ff0*/  LOP3.LUT R4, R5, 0x60, RZ, 0xc0, !PT ;  /* 0x0000006005047812 */ /* 0x000fe200078ec0ff */
[----:B------:R-:W-:Y:S01]  /*5000*/  IMAD.SHL.U32 R220, R3, 0x40, RZ ;  /* 0x0000004003dc7824 */ /* 0x000fe200078e00ff */
[----:B------:R-:W-:Y:S01]  /*5010*/  LOP3.LUT R0, R0, 0x7, RZ, 0xc0, !PT ;  /* 0x0000000700007812 */ /* 0x000fe200078ec0ff */
[----:B------:R-:W-:Y:S01]  /*5020*/  IMAD.WIDE.U32 R6, R6, UR43, R18 ;  /* 0x0000002b06067c25 */ /* 0x000fe2000f8e0012 */
[----:B------:R-:W-:Y:S02]  /*5030*/  SHF.R.U32.HI R4, RZ, 0x1, R4 ;  /* 0x00000001ff047819 */ /* 0x000fe40000011604 */
[--C-:B------:R-:W-:Y:S02]  /*5040*/  LOP3.LUT R220, R220, 0x40, R0.reuse, 0xe2, !PT ;  /* 0x00000040dcdc7812 */ /* 0x100fe400078ee200 */
[----:B------:R-:W-:Y:S02]  /*5050*/  IADD3 R0, RZ, -R4, -R0 ;  /* 0x80000004ff007210 */ /* 0x000fe40007ffe800 */
[----:B------:R-:W-:Y:S01]  /*5060*/  IADD3 R7, R7, UR4, RZ ;  /* 0x0000000407077c10 */ /* 0x000fe2000fffe0ff */
[----:B------:R-:W-:Y:S01]  /*5070*/  ULDC UR4, c[0x0][0x288] ;  /* 0x0000a20000047ab9 */ /* 0x000fe20000000800 */
[----:B------:R-:W-:Y:S01]  /*5080*/  LOP3.LUT R220, R220, UR6, R4, 0xfe, !PT ;  /* 0x00000006dcdc7c12 */ /* 0x000fe2000f8efe04 */
[----:B------:R-:W-:Y:S01]  /*5090*/  UISETP.GE.AND UP0, UPT, UR42, UR4, UPT ;  /* 0x000000042a00728c */ /* 0x000fe2000bf06270 */
[----:B------:R-:W-:-:S02]  /*50a0*/  IMAD R0, R3, -0x40, R0 ;  /* 0xffffffc003007824 */ /* 0x000fc400078e0200 */
[----:B------:R-:W-:Y:S01]  /*50b0*/  IMAD.U32 R3, RZ, RZ, UR8 ;  /* 0x00000008ff037e24 */ /* 0x000fe2000f8e00ff */
[----:B------:R-:W-:Y:S02]  /*50c0*/  UISETP.GE.OR UP0, UPT, UR41, UR8, UP0 ;  /* 0x000000082900728c */ /* 0x000fe40008706670 */
[----:B------:R-:W-:Y:S02]  /*50d0*/  USEL UR8, URZ, 0x1, !UP1 ;  /* 0x000000013f087887 */ /* 0x000fe4000c800000 */
[----:B------:R-:W-:Y:S01]  /*50e0*/  IADD3 R3, R3, -UR41, R0 ;  /* 0x8000002903037c10 */ /* 0x000fe2000fffe000 */
[----:B------:R-:W-:Y:S01]  /*50f0*/  UMOV UR41, 0xffffffff ;  /* 0xffffffff00297882 */ /* 0x000fe20000000000 */
[----:B------:R-:W-:Y:S01]  /*5100*/  LOP3.LUT R0, R5, 0x3, RZ, 0xc0, !PT ;  /* 0x0000000305007812 */ /* 0x000fe200078ec0ff */
[----:B------:R-:W-:Y:S01]  /*5110*/  IMAD.MOV.U32 R5, RZ, RZ, -0x2 ;  /* 0xfffffffeff057424 */ /* 0x000fe200078e00ff */
[----:B------:R-:W-:Y:S01]  /*5120*/  PLOP3.LUT P0, PT, PT, PT, UP0, 0x80, 0x0 ;  /* 0x000000000000781c */ /* 0x000fe20003f0f008 */
[----:B------:R-:W-:-:S02]  /*5130*/  ULOP3.LUT UR38, UR38, UR8, URZ, 0x3c, !UPT ;  /* 0x0000000826267292 */ /* 0x000fc4000f8e3c3f */
[----:B------:R-:W-:Y:S01]  /*5140*/  IMAD R0, R0, R5, UR4 ;  /* 0x0000000400007e24 */ /* 0x000fe2000f8e0205 */
[----:B------:R-:W-:-:S03]  /*5150*/  UIMAD.WIDE.U32 UR4, UR39, -0x55555555, URZ ;  /* 0xaaaaaaab270478a5 */ /* 0x000fc6000f8e003f */
[----:B------:R-:W-:Y:S01]  /*5160*/  VIADD R0, R0, -UR42 ;  /* 0x8000002a00007c36 */ /* 0x000fe20008000000 */
[----:B------:R-:W-:-:S04]  /*5170*/  USHF.R.U32.HI UR4, URZ, 0x2, UR5 ;  /* 0x000000023f047899 */ /* 0x000fc80008011605 */
[----:B------:R-:W-:Y:S02]  /*5180*/  UIMAD UR39, UR4, -0x6, UR39 ;  /* 0xfffffffa042778a4 */ /* 0x000fe4000f8e0227 */
[----:B------:R-:W-:Y:S01]  /*5190*/  @UP2 ULOP3.LUT UR38, UR38, 0x1, UR4, 0x78, !UPT ;  /* 0x0000000126262892 */ /* 0x000fe2000f8e7804 */
[----:B------:R-:W-:Y:S11]  /*51a0*/  @P0 BRA `(.L_x_32) ;  /* 0x0000012000e40947 */ /* 0x000ff60003800000 */
[----:B-----5:R-:W-:Y:S01]  /*51b0*/  FSETP.NEU.AND P0, PT, R16, RZ, PT ;  /* 0x000000ff1000720b */ /* 0x020fe20003f0d000 */
[----:B------:R-:W-:Y:S01]  /*51c0*/  ULDC.64 UR8, c[0x0][0x5c8] ;  /* 0x0001720000087ab9 */ /* 0x000fe20000000a00 */
[----:B------:R-:W-:Y:S01]  /*51d0*/  ISETP.GT.AND P1, PT, R3, RZ, PT ;  /* 0x000000ff0300720c */ /* 0x000fe20003f24270 */
[----:B------:R-:W-:Y:S01]  /*51e0*/  UIMAD UR4, UR7, UR8, URZ ;  /* 0x00000008070472a4 */ /* 0x000fe2000f8e023f */
[----:B------:R-:W-:Y:S01]  /*51f0*/  IMAD.U32 R10, RZ, RZ, UR9 ;  /* 0x00000009ff0a7e24 */ /* 0x000fe2000f8e00ff */
[----:B------:R-:W-:Y:S01]  /*5200*/  BSSY B0, `(.L_x_32) ;  /* 0x0001233000007945 */ /* 0x000fe20003800000 */
[----:B------:R-:W-:Y:S01]  /*5210*/  IMAD.WIDE.U32 R6, R220, UR8, R6 ;  /* 0x00000008dc067c25 */ /* 0x000fe2000f8e0006 */
[----:B------:R-:W-:-:S03]  /*5220*/  ISETP.GT.AND P2, PT, R0, RZ, P1 ;  /* 0x000000ff0000720c */ /* 0x000fc60000f44270 */
[----:B------:R-:W-:-:S04]  /*5230*/  IMAD R10, R220, R10, UR4 ;  /* 0x00000004dc0a7e24 */ /* 0x000fc8000f8e020a */
[----:B------:R-:W-:Y:S01]  /*5240*/  IMAD.IADD R10, R7, 0x1, R10 ;  /* 0x00000001070a7824 */ /* 0x000fe200078e020a */
[----:B------:R-:W-:Y:S06]  /*5250*/  @!P0 BRA `(.L_x_33) ;  /* 0x000000cc00188947 */ /* 0x000fec0003800000 */
[----:B------:R-:W0:Y:S01]  /*5260*/  LDC.64 R22, c[0x0][0x5b8] ;  /* 0x00016e00ff167b82 */ /* 0x000e220000000a00 */
[----:B------:R-:W2:Y:S01]  /*5270*/  LDL.LU R11, [R1] ;  /* 0x00000000010b7983 */ /* 0x000ea20000300800 */
[----:B------:R-:W-:-:S06]  /*5280*/  ULDC.64 UR4, c[0x0][0x5c0] ;  /* 0x0001700000047ab9 */ /* 0x000fcc0000000a00 */
[----:B------:R-:W1:Y:S08]  /*5290*/  LDC.64 R14, c[0x0][0x5b0] ;  /* 0x00016c00ff0e7b82 */ /* 0x000e700000000a00 */
[----:B------:R-:W3:Y:S01]  /*52a0*/  LDC.64 R12, c[0x0][0x5a8] ;  /* 0x00016a00ff0c7b82 */ /* 0x000ee20000000a00 */
[C---:B0-----:R-:W-:Y:S02]  /*52b0*/  IMAD R4, R22.reuse, UR10, RZ ;  /* 0x0000000a16047c24 */ /* 0x041fe4000f8e02ff */
[----:B------:R-:W-:-:S04]  /*52c0*/  IMAD.WIDE.U32 R216, R22, UR43, R18 ;  /* 0x0000002b16d87c25 */ /* 0x000fc8000f8e0012 */
[----:B------:R-:W-:Y:S01]  /*52d0*/  IMAD R23, R23, UR43, R4 ;  /* 0x0000002b17177c24 */ /* 0x000fe2000f8e0204 */
[----:B------:R-:W-:Y:S01]  /*52e0*/  MOV R20, R216 ;  /* 0x000000d800147202 */ /* 0x000fe20000000f00 */
[----:B-1----:R-:W-:Y:S02]  /*52f0*/  IMAD R222, R14, UR7, RZ ;  /* 0x000000070ede7c24 */ /* 0x002fe4000f8e02ff */
[----:B------:R-:W-:Y:S02]  /*5300*/  IMAD.IADD R21, R217, 0x1, R23 ;  /* 0x00000001d9157824 */ /* 0x000fe400078e0217 */
[C---:B------:R-:W-:Y:S02]  /*5310*/  IMAD R222, R220.reuse, R15, R222 ;  /* 0x0000000fdcde7224 */ /* 0x040fe400078e02de */
[----:B------:R-:W-:-:S04]  /*5320*/  IMAD.WIDE.U32 R4, R220, R14, R20 ;  /* 0x0000000edc047225 */ /* 0x000fc800078e0014 */
[----:B------:R-:W-:Y:S01]  /*5330*/  IMAD.IADD R5, R5, 0x1, R222 ;  /* 0x0000000105057824 */ /* 0x000fe200078e02de */
[----:B---3--:R-:W-:-:S04]  /*5340*/  LEA R8, P0, R4, R12, 0x1 ;  /* 0x0000000c04087211 */ /* 0x008fc800078008ff */
[----:B------:R-:W-:-:S05]  /*5350*/  LEA.HI.X R9, R4, R13, R5, 0x1, P0 ;  /* 0x0000000d04097211 */ /* 0x000fca00000f0c05 */
[----:B------:R-:W3:Y:S01]  /*5360*/  @P2 LDG.E.LTC128B.U16 R221, desc[UR36][R8.64] ;  /* 0x0000002408dd2981 */ /* 0x000ee2000c1e1520 */
[----:B------:R-:W-:Y:S01]  /*5370*/  BSSY B1, `(.L_x_34) ;  /* 0x0000011000017945 */ /* 0x000fe20003800000 */
[----:B---3--:R-:W-:-:S04]  /*5380*/  IMAD.U32 R4, R221, 0x10000, RZ ;  /* 0x00010000dd047824 */ /* 0x008fc800078e00ff */
[----:B------:R-:W-:-:S04]  /*5390*/  FMUL R4, R4, R16 ;  /* 0x0000001004047220 */ /* 0x000fc80000400000 */
[----:B--2---:R-:W-:Y:S01]  /*53a0*/  FFMA R7, R11, R2, R4 ;  /* 0x000000020b077223 */ /* 0x004fe20000000004 */
[----:B------:R-:W-:-:S04]  /*53b0*/  LEA R4, P0, R6, UR4, 0x1 ;  /* 0x0000000406047c11 */ /* 0x000fc8000f8008ff */
[----:B------:R-:W-:Y:S02]  /*53c0*/  LEA.HI.X R5, R6, UR5, R10, 0x1, P0 ;  /* 0x0000000506057c11 */ /* 0x000fe400080f0c0a */
[----:B------:R-:W-:-:S05]  /*53d0*/  F2FP.BF16.F32.PACK_AB R6, RZ, R7 ;  /* 0x00000007ff06723e */ /* 0x000fca00000010ff */
[----:B------:R0:W-:Y:S02]  /*53e0*/  @P2 STG.E.U16 desc[UR36][R4.64], R6 ;  /* 0x0000000604002986 */ /* 0x0001e4000c101524 */
[----:B0-----:R-:W-:-:S04]  /*53f0*/  IMAD.WIDE.U32 R6, R220, R14, R18 ;  /* 0x0000000edc067225 */ /* 0x001fc800078e0012 */
[----:B------:R-:W-:Y:S02]  /*5400*/  IMAD.IADD R7, R222, 0x1, R7 ;  /* 0x00000001de077824 */ /* 0x000fe400078e0207 */
[----:B------:R-:W-:-:S04]  /*5410*/  IMAD.WIDE.U32 R6, R22, UR43, R6 ;  /* 0x0000002b16067c25 */ /* 0x000fc8000f8e0006 */
[----:B------:R-:W-:Y:S01]  /*5420*/  IMAD.IADD R7, R23, 0x1, R7 ;  /* 0x0000000117077824 */ /* 0x000fe200078e0207 */
[----:B------:R-:W-:-:S04]  /*5430*/  LEA R10, P0, R6, R12, 0x1 ;  /* 0x0000000c060a7211 */ /* 0x000fc800078008ff */
[----:B------:R-:W-:Y:S02]  /*5440*/  LEA.HI.X R11, R6, R13, R7, 0x1, P0 ;  /* 0x0000000d060b7211 */ /* 0x000fe400000f0c07 */
[----:B------:R-:W-:-:S13]  /*5450*/  ISETP.GT.AND P0, PT, R0, 0x1, P1 ;  /* 0x000000010000780c */ /* 0x000fda0000f04270 */
[----:B------:R-:W-:Y:S05]  /*5460*/  @!P0 BRA `(.L_x_35) ;  /* 0x0000000000048947 */ /* 0x000fea0003800000 */
[----:B------:R0:W5:Y:S02]  /*5470*/  LDG.E.LTC128B.U16 R221, desc[UR36][R10.64+0x2] ;  /* 0x000002240add7981 */ /* 0x000164000c1e1520 */
.L_x_35:
[----:B------:R-:W-:Y:S05]  /*5480*/  BSYNC B1 ;  /* 0x0000000000017941 */ /* 0x000fea0003800000 */
.L_x_34:
[----:B------:R-:W2:Y:S01]  /*5490*/  LDL.LU R7, [R1+0x4] ;  /* 0x0000040001077983 */ /* 0x000ea20000300800 */
[----:B-----5:R-:W-:Y:S01]  /*54a0*/  IMAD.U32 R6, R221, 0x10000, RZ ;  /* 0x00010000dd067824 */ /* 0x020fe200078e00ff */
[C---:B------:R-:W-:Y:S01]  /*54b0*/  SHF.L.U64.HI R219, R14.reuse, 0x3, R15 ;  /* 0x000000030edb7819 */ /* 0x040fe2000001020f */
[----:B------:R-:W-:Y:S01]  /*54c0*/  IMAD.SHL.U32 R218, R14, 0x8, RZ ;  /* 0x000000080eda7824 */ /* 0x000fe200078e00ff */
[----:B------:R-:W3:Y:S01]  /*54d0*/  LDL.LU R223, [R1+0x8] ;  /* 0x0000080001df7983 */ /* 0x000ee20000300800 */
[----:B------:R-:W-:-:S04]  /*54e0*/  FMUL R6, R6, R16 ;  /* 0x0000001006067220 */ /* 0x000fc80000400000 */
[----:B--2---:R-:W-:-:S05]  /*54f0*/  FFMA R6, R7, R2, R6 ;  /* 0x0000000207067223 */ /* 0x004fca0000000006 */
[----:B------:R-:W-:-:S05]  /*5500*/  F2FP.BF16.F32.PACK_AB R6, RZ, R6 ;  /* 0x00000006ff06723e */ /* 0x000fca00000010ff */
[----:B------:R1:W-:Y:S01]  /*5510*/  @P0 STG.E.U16 desc[UR36][R4.64+0x2], R6 ;  /* 0x0000020604000986 */ /* 0x0003e2000c101524 */
[----:B------:R-:W-:-:S04]  /*5520*/  ISETP.GT.AND P0, PT, R3, 0x8, PT ;  /* 0x000000080300780c */ /* 0x000fc80003f04270 */
[----:B------:R-:W-:Y:S01]  /*5530*/  ISETP.GT.AND P2, PT, R0, RZ, P0 ;  /* 0x000000ff0000720c */ /* 0x000fe20000744270 */
[----:B-1----:R-:W-:-:S05]  /*5540*/  IMAD.WIDE.U32 R6, R220, R14, R218 ;  /* 0x0000000edc067225 */ /* 0x002fca00078e00da */
[----:B------:R-:W-:Y:S02]  /*5550*/  IADD3 R222, R222, R7, RZ ;  /* 0x00000007dede7210 */ /* 0x000fe40007ffe0ff */
[----:B------:R-:W-:-:S05]  /*5560*/  IADD3 R7, P3, R216, R6, RZ ;  /* 0x00000006d8077210 */ /* 0x000fca0007f7e0ff */
[----:B------:R-:W-:Y:S01]  /*5570*/  IMAD.X R9, R222, 0x1, R21, P3 ;  /* 0x00000001de097824 */ /* 0x000fe200018e0615 */
[----:B------:R-:W-:-:S04]  /*5580*/  LEA R8, P3, R7, R12, 0x1 ;  /* 0x0000000c07087211 */ /* 0x000fc800078608ff */
[----:B------:R-:W-:-:S05]  /*5590*/  LEA.HI.X R9, R7, R13, R9, 0x1, P3 ;  /* 0x0000000d07097211 */ /* 0x000fca00018f0c09 */
[----:B------:R1:W2:Y:S01]  /*55a0*/  @P2 LDG.E.LTC128B.U16 R221, desc[UR36][R8.64] ;  /* 0x0000002408dd2981 */ /* 0x0002a2000c1e1520 */
[----:B------:R-:W-:Y:S01]  /*55b0*/  IADD3 R6, P3, R18, R6, RZ ;  /* 0x0000000612067210 */ /* 0x000fe20007f7e0ff */
[----:B------:R-:W-:Y:S01]  /*55c0*/  IMAD.U32 R226, RZ, RZ, UR8 ;  /* 0x00000008ffe27e24 */ /* 0x000fe2000f8e00ff */
[----:B------:R-:W-:Y:S01]  /*55d0*/  MOV R225, UR9 ;  /* 0x0000000900e17c02 */ /* 0x000fe20008000f00 */
[----:B------:R-:W-:Y:S01]  /*55e0*/  BSSY B1, `(.L_x_36) ;  /* 0x0000014000017945 */ /* 0x000fe20003800000 */
[----:B------:R-:W-:Y:S01]  /*55f0*/  ISETP.GT.AND P4, PT, R0, 0x1, P0 ;  /* 0x000000010000780c */ /* 0x000fe20000784270 */
[----:B------:R-:W-:Y:S02]  /*5600*/  IMAD.X R7, R19, 0x1, R222, P3 ;  /* 0x0000000113077824 */ /* 0x000fe400018e06de */
[----:B------:R-:W-:Y:S02]  /*5610*/  IMAD.SHL.U32 R226, R226, 0x10, RZ ;  /* 0x00000010e2e27824 */ /* 0x000fe400078e00ff */
[----:B------:R-:W-:-:S04]  /*5620*/  IMAD.WIDE.U32 R6, R22, UR43, R6 ;  /* 0x0000002b16067c25 */ /* 0x000fc8000f8e0006 */
[----:B------:R-:W-:Y:S01]  /*5630*/  IMAD.IADD R7, R23, 0x1, R7 ;  /* 0x0000000117077824 */ /* 0x000fe200078e0207 */
[----:B-1----:R-:W-:-:S04]  /*5640*/  LEA R8, P3, R6, R12, 0x1 ;  /* 0x0000000c06087211 */ /* 0x002fc800078608ff */
[----:B------:R-:W-:Y:S01]  /*5650*/  LEA.HI.X R9, R6, R13, R7, 0x1, P3 ;  /* 0x0000000d06097211 */ /* 0x000fe200018f0c07 */
[----:B------:R-:W-:-:S05]  /*5660*/  IMAD.U32 R6, RZ, RZ, UR8 ;  /* 0x00000008ff067e24 */ /* 0x000fca000f8e00ff */
[----:B------:R-:W-:Y:S02]  /*5670*/  SHF.L.U64.HI R225, R6, 0x4, R225 ;  /* 0x0000000406e17819 */ /* 0x000fe400000102e1 */
[----:B------:R-:W-:Y:S01]  /*5680*/  IADD3 R6, P3, R226, R4, RZ ;  /* 0x00000004e2067210 */ /* 0x000fe20007f7e0ff */
[----:B--2---:R-:W-:-:S04]  /*5690*/  IMAD.U32 R7, R221, 0x10000, RZ ;  /* 0x00010000dd077824 */ /* 0x004fc800078e00ff */
[----:B------:R-:W-:-:S04]  /*56a0*/  FMUL R7, R7, R16 ;  /* 0x0000001007077220 */ /* 0x000fc80000400000 */
[----:B---3--:R-:W-:-:S05]  /*56b0*/  FFMA R7, R223, R2, R7 ;  /* 0x00000002df077223 */ /* 0x008fca0000000007 */
[----:B------:R-:W-:-:S04]  /*56c0*/  F2FP.BF16.F32.PACK_AB R7, RZ, R7 ;  /* 0x00000007ff07723e */ /* 0x000fc800000010ff */
[----:B------:R-:W-:Y:S01]  /*56d0*/  PRMT R222, R7, 0x7610, R222 ;  /* 0x0000761007de7816 */ /* 0x000fe200000000de */
[----:B------:R-:W-:-:S05]  /*56e0*/  IMAD.X R7, R225, 0x1, R5, P3 ;  /* 0x00000001e1077824 */ /* 0x000fca00018e0605 */
[----:B------:R1:W-:Y:S01]  /*56f0*/  @P2 STG.E.U16 desc[UR36][R6.64], R222 ;  /* 0x000000de06002986 */ /* 0x0003e2000c101524 */
[----:B------:R-:W-:Y:S05]  /*5700*/  @!P4 BRA `(.L_x_37) ;  /* 0x000000000004c947 */ /* 0x000fea0003800000 */
[----:B------:R2:W5:Y:S02]  /*5710*/  LDG.E.LTC128B.U16 R221, desc[UR36][R8.64+0x2] ;  /* 0x0000022408dd7981 */ /* 0x000564000c1e1520 */
.L_x_37:
[----:B------:R-:W-:Y:S05]  /*5720*/  BSYNC B1 ;  /* 0x0000000000017941 */ /* 0x000fea0003800000 */
.L_x_36:
[----:B------:R-:W3:Y:S01]  /*5730*/  LDL.LU R223, [R1+0xc] ;  /* 0x00000c0001df7983 */ /* 0x000ee20000300800 */
[----:B-1---5:R-:W-:Y:S01]  /*5740*/  IMAD.U32 R222, R221, 0x10000, RZ ;  /* 0x00010000ddde7824 */ /* 0x022fe200078e00ff */
[----:B------:R-:W-:Y:S01]  /*5750*/  ISETP.GT.AND P2, PT, R0, 0x8, P1 ;  /* 0x000000080000780c */ /* 0x000fe20000f44270 */
[----:B------:R-:W-:Y:S02]  /*5760*/  BSSY B1, `(.L_x_38) ;  /* 0x0000007000017945 */ /* 0x000fe40003800000 */
[----:B------:R-:W-:-:S04]  /*5770*/  FMUL R222, R222, R16 ;  /* 0x00000010dede7220 */ /* 0x000fc80000400000 */
[----:B---3--:R-:W-:-:S05]  /*5780*/  FFMA R222, R223, R2, R222 ;  /* 0x00000002dfde7223 */ /* 0x008fca00000000de */
[----:B------:R-:W-:-:S05]  /*5790*/  F2FP.BF16.F32.PACK_AB R222, RZ, R222 ;  /* 0x000000deffde723e */ /* 0x000fca00000010ff */
[----:B------:R1:W-:Y:S01]  /*57a0*/  @P4 STG.E.U16 desc[UR36][R6.64+0x2], R222 ;  /* 0x000002de06004986 */ /* 0x0003e2000c101524 */
[----:B------:R-:W-:Y:S05]  /*57b0*/  @!P2 BRA `(.L_x_39) ;  /* 0x000000000004a947 */ /* 0x000fea0003800000 */
[----:B------:R3:W5:Y:S02]  /*57c0*/  LDG.E.LTC128B.U16 R221, desc[UR36][R10.64+0x10] ;  /* 0x000010240add7981 */ /* 0x000764000c1e1520 */
.L_x_39:
[----:B------:R-:W-:Y:S05]  /*57d0*/  BSYNC B1 ;  /* 0x0000000000017941 */ /* 0x000fea0003800000 */
.L_x_38:
[----:B------:R-:W4:Y:S01]  /*57e0*/  LDL.LU R223, [R1+0x10] ;  /* 0x0000100001df7983 */ /* 0x000f220000300800 */
[----:B-1---5:R-:W-:Y:S01]  /*57f0*/  IMAD.U32 R222, R221, 0x10000, RZ ;  /* 0x00010000ddde7824 */ /* 0x022fe200078e00ff */
[----:B------:R-:W-:Y:S01]  /*5800*/  ISETP.GT.AND P3, PT, R0, 0x9, P1 ;  /* 0x000000090000780c */ /* 0x000fe20000f64270 */
[----:B------:R-:W-:Y:S02]  /*5810*/  BSSY B1, `(.L_x_40) ;  /* 0x0000007000017945 */ /* 0x000fe40003800000 */
[----:B------:R-:W-:-:S04]  /*5820*/  FMUL R222, R222, R16 ;  /* 0x00000010dede7220 */ /* 0x000fc80000400000 */
[----:B----4-:R-:W-:-:S05]  /*5830*/  FFMA R222, R223, R2, R222 ;  /* 0x00000002dfde7223 */ /* 0x010fca00000000de */
[----:B------:R-:W-:-:S05]  /*5840*/  F2FP.BF16.F32.PACK_AB R222, RZ, R222 ;  /* 0x000000deffde723e */ /* 0x000fca00000010ff */
[----:B------:R1:W-:Y:S01]  /*5850*/  @P2 STG.E.U16 desc[UR36][R4.64+0x10], R222 ;  /* 0x000010de04002986 */ /* 0x0003e2000c101524 */
[----:B------:R-:W-:Y:S05]  /*5860*/  @!P3 BRA `(.L_x_41) ;  /* 0x000000000004b947 */ /* 0x000fea0003800000 */
[----:B------:R4:W5:Y:S02]  /*5870*/  LDG.E.LTC128B.U16 R221, desc[UR36][R10.64+0x12] ;  /* 0x000012240add7981 */ /* 0x000964000c1e1520 */
.L_x_41:
[----:B------:R-:W-:Y:S05]  /*5880*/  BSYNC B1 ;  /* 0x0000000000017941 */ /* 0x000fea0003800000 */
.L_x_40:
[----:B------:R-:W2:Y:S01]  /*5890*/  LDL.LU R223, [R1+0x14] ;  /* 0x0000140001df7983 */ /* 0x000ea20000300800 */
[----:B-1---5:R-:W-:Y:S01]  /*58a0*/  IMAD.U32 R222, R221, 0x10000, RZ ;  /* 0x00010000ddde7824 */ /* 0x022fe200078e00ff */
[----:B------:R-:W-:Y:S01]  /*58b0*/  ISETP.GT.AND P2, PT, R0, 0x8, P0 ;  /* 0x000000080000780c */ /* 0x000fe20000744270 */
[----:B------:R-:W-:Y:S02]  /*58c0*/  BSSY B1, `(.L_x_42) ;  /* 0x0000007000017945 */ /* 0x000fe40003800000 */
[----:B------:R-:W-:-:S04]  /*58d0*/  FMUL R222, R222, R16 ;  /* 0x00000010dede7220 */ /* 0x000fc80000400000 */
[----:B--2---:R-:W-:-:S05]  /*58e0*/  FFMA R222, R223, R2, R222 ;  /* 0x00000002dfde7223 */ /* 0x004fca00000000de */
[----:B------:R-:W-:-:S05]  /*58f0*/  F2FP.BF16.F32.PACK_AB R222, RZ, R222 ;  /* 0x000000deffde723e */ /* 0x000fca00000010ff */
[----:B------:R1:W-:Y:S01]  /*5900*/  @P3 STG.E.U16 desc[UR36][R4.64+0x12], R222 ;  /* 0x000012de04003986 */ /* 0x0003e2000c101524 */
[----:B------:R-:W-:Y:S05]  /*5910*/  @!P2 BRA `(.L_x_43) ;  /* 0x000000000004a947 */ /* 0x000fea0003800000 */
[----:B------:R2:W5:Y:S02]  /*5920*/  LDG.E.LTC128B.U16 R221, desc[UR36][R8.64+0x10] ;  /* 0x0000102408dd7981 */ /* 0x000564000c1e1520 */
.L_x_43:
[----:B------:R-:W-:Y:S05]  /*5930*/  BSYNC B1 ;  /* 0x0000000000017941 */ /* 0x000fea0003800000 */
.L_x_42:
        /* <DEDUP_REMOVED lines=10> */
.L_x_45:
[----:B------:R-:W-:Y:S05]  /*59e0*/  BSYNC B1 ;  /* 0x0000000000017941 */ /* 0x000fea0003800000 */
.L_x_44:
[----:B------:R-:W2:Y:S01]  /*59f0*/  LDL.LU R223, [R1+0x1c] ;  /* 0x00001c0001df7983 */ /* 0x000ea20000300800 */
[----:B-1---5:R-:W-:Y:S01]  /*5a00*/  SHF.L.U32 R222, R221, 0x10, RZ ;  /* 0x00000010ddde7819 */ /* 0x022fe200000006ff */
[----:B------:R-:W-:Y:S01]  /*5a10*/  BSSY B1, `(.L_x_46) ;  /* 0x0000008000017945 */ /* 0x000fe20003800000 */
[----:B------:R-:W-:-:S03]  /*5a20*/  ISETP.GT.AND P2, PT, R0, 0x10, P1 ;  /* 0x000000100000780c */ /* 0x000fc60000f44270 */
[----:B------:R-:W-:-:S04]  /*5a30*/  FMUL R222, R222, R16 ;  /* 0x00000010dede7220 */ /* 0x000fc80000400000 */
[----:B--2---:R-:W-:-:S05]  /*5a40*/  FFMA R222, R223, R2, R222 ;  /* 0x00000002dfde7223 */ /* 0x004fca00000000de */
[----:B------:R-:W-:-:S05]  /*5a50*/  F2FP.BF16.F32.PACK_AB R222, RZ, R222 ;  /* 0x000000deffde723e */ /* 0x000fca00000010ff */
[----:B------:R1:W-:Y:S01]  /*5a60*/  @P3 STG.E.U16 desc[UR36][R6.64+0x12], R222 ;  /* 0x000012de06003986 */ /* 0x0003e2000c101524 */
[----:B------:R-:W-:Y:S05]  /*5a70*/  @!P2 BRA `(.L_x_47) ;  /* 0x000000000004a947 */ /* 0x000fea0003800000 */
[----:B------:R2:W5:Y:S02]  /*5a80*/  LDG.E.LTC128B.U16 R221, desc[UR36][R10.64+0x20] ;  /* 0x000020240add7981 */ /* 0x000564000c1e1520 */
.L_x_47:
[----:B------:R-:W-:Y:S05]  /*5a90*/  BSYNC B1 ;  /* 0x0000000000017941 */ /* 0x000fea0003800000 */
.L_x_46:
        /* <DEDUP_REMOVED lines=10> */
.L_x_49:
[----:B------:R-:W-:Y:S05]  /*5b40*/  BSYNC B1 ;  /* 0x0000000000017941 */ /* 0x000fea0003800000 */
.L_x_48:
        /* <DEDUP_REMOVED lines=10> */
.L_x_51:
[----:B------:R-:W-:Y:S05]  /*5bf0*/  BSYNC B1 ;  /* 0x0000000000017941 */ /* 0x000fea0003800000 */
.L_x_50:
        /* <DEDUP_REMOVED lines=10> */
.L_x_53:
[----:B------:R-:W-:Y:S05]  /*5ca0*/  BSYNC B1 ;  /* 0x0000000000017941 */ /* 0x000fea0003800000 */
.L_x_52:
        /* <DEDUP_REMOVED lines=10> */
.L_x_55:
[----:B------:R-:W-:Y:S05]  /*5d50*/  BSYNC B1 ;  /* 0x0000000000017941 */ /* 0x000fea0003800000 */
.L_x_54:
        /* <DEDUP_REMOVED lines=10> */
.L_x_57:
[----:B------:R-:W-:Y:S05]  /*5e00*/  BSYNC B1 ;  /* 0x0000000000017941 */ /* 0x000fea0003800000 */
.L_x_56:
        /* <DEDUP_REMOVED lines=10> */
.L_x_59:
[----:B------:R-:W-:Y:S05]  /*5eb0*/  BSYNC B1 ;  /* 0x0000000000017941 */ /* 0x000fea0003800000 */
.L_x_58:
[----:B------:R-:W3:Y:S01]  /*5ec0*/  LDL.LU R223, [R1+0x38] ;  /* 0x0000380001df7983 */ /* 0x000ee20000300800 */
[----:B-1---5:R-:W-:Y:S01]  /*5ed0*/  SHF.L.U32 R222, R221, 0x10, RZ ;  /* 0x00000010ddde7819 */ /* 0x022fe200000006ff */
[----:B------:R-:W-:Y:S01]  /*5ee0*/  BSSY B1, `(.L_x_60) ;  /* 0x0000008000017945 */ /* 0x000fe20003800000 */
[----:B------:R-:W-:-:S03]  /*5ef0*/  ISETP.GT.AND P3, PT, R0, 0x19, P0 ;  /* 0x000000190000780c */ /* 0x000fc60000764270 */
[----:B------:R-:W-:-:S04]  /*5f00*/  FMUL R222, R222, R16 ;  /* 0x00000010dede7220 */ /* 0x000fc80000400000 */
[----:B---3--:R-:W-:-:S05]  /*5f10*/  FFMA R222, R223, R2, R222 ;  /* 0x00000002dfde7223 */ /* 0x008fca00000000de */
[----:B------:R-:W-:-:S05]  /*5f20*/  F2FP.BF16.F32.PACK_AB R222, RZ, R222 ;  /* 0x000000deffde723e */ /* 0x000fca00000010ff */
[----:B------:R1:W-:Y:S01]  /*5f30*/  @P2 STG.E.U16 desc[UR36][R6.64+0x30], R222 ;  /* 0x000030de06002986 */ /* 0x0003e2000c101524 */
[----:B------:R-:W-:Y:S05]  /*5f40*/  @!P3 BRA `(.L_x_61) ;  /* 0x000000000004b947 */ /* 0x000fea0003800000 */
[----:B------:R3:W5:Y:S02]  /*5f50*/  LDG.E.LTC128B.U16 R221, desc[UR36][R8.64+0x32] ;  /* 0x0000322408dd7981 */ /* 0x000764000c1e1520 */
.L_x_61:
[----:B------:R-:W-:Y:S05]  /*5f60*/  BSYNC B1 ;  /* 0x0000000000017941 */ /* 0x000fea0003800000 */
.L_x_60:
        /* <DEDUP_REMOVED lines=10> */
.L_x_63:
[----:B------:R-:W-:Y:S05]  /*6010*/  BSYNC B1 ;  /* 0x0000000000017941 */ /* 0x000fea0003800000 */
.L_x_62:
        /* <DEDUP_REMOVED lines=10> */
.L_x_65:
[----:B------:R-:W-:Y:S05]  /*60c0*/  BSYNC B1 ;  /* 0x0000000000017941 */ /* 0x000fea0003800000 */
.L_x_64:
        /* <DEDUP_REMOVED lines=10> */
.L_x_67:
[----:B------:R-:W-:Y:S05]  /*6170*/  BSYNC B1 ;  /* 0x0000000000017941 */ /* 0x000fea0003800000 */
.L_x_66:
        /* <DEDUP_REMOVED lines=10> */
.L_x_69:
[----:B------:R-:W-:Y:S05]  /*6220*/  BSYNC B1 ;  /* 0x0000000000017941 */ /* 0x000fea0003800000 */
.L_x_68:
        /* <DEDUP_REMOVED lines=10> */
.L_x_71:
[----:B------:R-:W-:Y:S05]  /*62d0*/  BSYNC B1 ;  /* 0x0000000000017941 */ /* 0x000fea0003800000 */
.L_x_70:
        /* <DEDUP_REMOVED lines=10> */
.L_x_73:
[----:B------:R-:W-:Y:S05]  /*6380*/  BSYNC B1 ;  /* 0x0000000000017941 */ /* 0x000fea0003800000 */
.L_x_72:
        /* <DEDUP_REMOVED lines=10> */
.L_x_75:
[----:B------:R-:W-:Y:S05]  /*6430*/  BSYNC B1 ;  /* 0x0000000000017941 */ /* 0x000fea0003800000 */
.L_x_74:
        /* <DEDUP_REMOVED lines=10> */
.L_x_77:
[----:B------:R-:W-:Y:S05]  /*64e0*/  BSYNC B1 ;  /* 0x0000000000017941 */ /* 0x000fea0003800000 */
.L_x_76:
        /* <DEDUP_REMOVED lines=10> */
.L_x_79:
[----:B------:R-:W-:Y:S05]  /*6590*/  BSYNC B1 ;  /* 0x0000000000017941 */ /* 0x000fea0003800000 */
.L_x_78:
        /* <DEDUP_REMOVED lines=10> */
.L_x_81:
[----:B------:R-:W-:Y:S05]  /*6640*/  BSYNC B1 ;  /* 0x0000000000017941 */ /* 0x000fea0003800000 */
.L_x_80:
        /* <DEDUP_REMOVED lines=10> */
.L_x_83:
[----:B------:R-:W-:Y:S05]  /*66f0*/  BSYNC B1 ;  /* 0x0000000000017941 */ /* 0x000fea0003800000 */
.L_x_82:
        /* <DEDUP_REMOVED lines=10> */
.L_x_85:
[----:B------:R-:W-:Y:S05]  /*67a0*/  BSYNC B1 ;  /* 0x0000000000017941 */ /* 0x000fea0003800000 */
.L_x_84:
        /* <DEDUP_REMOVED lines=10> */
.L_x_87:
[----:B------:R-:W-:Y:S05]  /*6850*/  BSYNC B1 ;  /* 0x0000000000017941 */ /* 0x000fea0003800000 */
.L_x_86:
        /* <DEDUP_REMOVED lines=10> */
.L_x_89:
[----:B------:R-:W-:Y:S05]  /*6900*/  BSYNC B1 ;  /* 0x0000000000017941 */ /* 0x000fea0003800000 */
.L_x_88:
        /* <DEDUP_REMOVED lines=10> */
.L_x_91:
[----:B------:R-:W-:Y:S05]  /*69b0*/  BSYNC B1 ;  /* 0x0000000000017941 */ /* 0x000fea0003800000 */
.L_x_90:
        /* <DEDUP_REMOVED lines=10> */
.L_x_93:
[----:B------:R-:W-:Y:S05]  /*6a60*/  BSYNC B1 ;  /* 0x0000000000017941 */ /* 0x000fea0003800000 */
.L_x_92:
        /* <DEDUP_REMOVED lines=10> */
.L_x_95:
[----:B------:R-:W-:Y:S05]  /*6b10*/  BSYNC B1 ;  /* 0x0000000000017941 */ /* 0x000fea0003800000 */
.L_x_94:
        /* <DEDUP_REMOVED lines=10> */
.L_x_97:
[----:B------:R-:W-:Y:S05]  /*6bc0*/  BSYNC B1 ;  /* 0x0000000000017941 */ /* 0x000fea0003800000 */
.L_x_96:
        /* <DEDUP_REMOVED lines=10> */
.L_x_99:
[----:B------:R-:W-:Y:S05]  /*6c70*/  BSYNC B1 ;  /* 0x0000000000017941 */ /* 0x000fea0003800000 */
.L_x_98:
        /* <DEDUP_REMOVED lines=10> */
.L_x_101:
[----:B------:R-:W-:Y:S05]  /*6d20*/  BSYNC B1 ;  /* 0x0000000000017941 */ /* 0x000fea0003800000 */
.L_x_100:
        /* <DEDUP_REMOVED lines=10> */
.L_x_103:
[----:B------:R-:W-:Y:S05]  /*6dd0*/  BSYNC B1 ;  /* 0x0000000000017941 */ /* 0x000fea0003800000 */
.L_x_102:
        /* <DEDUP_REMOVED lines=10> */
.L_x_105:
[----:B------:R-:W-:Y:S05]  /*6e80*/  BSYNC B1 ;  /* 0x0000000000017941 */ /* 0x000fea0003800000 */
.L_x_104:
        /* <DEDUP_REMOVED lines=10> */
.L_x_107:
[----:B------:R-:W-:Y:S05]  /*6f30*/  BSYNC B1 ;  /* 0x0000000000017941 */ /* 0x000fea0003800000 */
.L_x_106:
        /* <DEDUP_REMOVED lines=10> */
.L_x_109:
[----:B------:R-:W-:Y:S05]  /*6fe0*/  BSYNC B1 ;  /* 0x0000000000017941 */ /* 0x000fea0003800000 */
.L_x_108:
        /* <DEDUP_REMOVED lines=10> */
.L_x_111:
[----:B------:R-:W-:Y:S05]  /*7090*/  BSYNC B1 ;  /* 0x0000000000017941 */ /* 0x000fea0003800000 */
.L_x_110:
        /* <DEDUP_REMOVED lines=10> */
.L_x_113:
[----:B------:R-:W-:Y:S05]  /*7140*/  BSYNC B1 ;  /* 0x0000000000017941 */ /* 0x000fea0003800000 */
.L_x_112:
        /* <DEDUP_REMOVED lines=10> */
.L_x_115:
[----:B------:R-:W-:Y:S05]  /*71f0*/  BSYNC B1 ;  /* 0x0000000000017941 */ /* 0x000fea0003800000 */
.L_x_114:
        /* <DEDUP_REMOVED lines=10> */
.L_x_117:
[----:B------:R-:W-:Y:S05]  /*72a0*/  BSYNC B1 ;  /* 0x0000000000017941 */ /* 0x000fea0003800000 */
.L_x_116:
        /* <DEDUP_REMOVED lines=10> */
.L_x_119:
[----:B------:R-:W-:Y:S05]  /*7350*/  BSYNC B1 ;  /* 0x0000000000017941 */ /* 0x000fea0003800000 */
.L_x_118:
        /* <DEDUP_REMOVED lines=10> */
.L_x_121:
[----:B------:R-:W-:Y:S05]  /*7400*/  BSYNC B1 ;  /* 0x0000000000017941 */ /* 0x000fea0003800000 */
.L_x_120:
        /* <DEDUP_REMOVED lines=10> */
.L_x_123:
[----:B------:R-:W-:Y:S05]  /*74b0*/  BSYNC B1 ;  /* 0x0000000000017941 */ /* 0x000fea0003800000 */
.L_x_122:
        /* <DEDUP_REMOVED lines=10> */
.L_x_125:
[----:B------:R-:W-:Y:S05]  /*7560*/  BSYNC B1 ;  /* 0x0000000000017941 */ /* 0x000fea0003800000 */
.L_x_124:
        /* <DEDUP_REMOVED lines=10> */
.L_x_127:
[----:B------:R-:W-:Y:S05]  /*7610*/  BSYNC B1 ;  /* 0x0000000000017941 */ /* 0x000fea0003800000 */
.L_x_126:
        /* <DEDUP_REMOVED lines=10> */
.L_x_129:
[----:B------:R-:W-:Y:S05]  /*76c0*/  BSYNC B1 ;  /* 0x0000000000017941 */ /* 0x000fea0003800000 */
.L_x_128:
        /* <DEDUP_REMOVED lines=10> */
.L_x_131:
[----:B------:R-:W-:Y:S05]  /*7770*/  BSYNC B1 ;  /* 0x0000000000017941 */ /* 0x000fea0003800000 */
.L_x_130:
        /* <DEDUP_REMOVED lines=10> */
.L_x_133:
[----:B------:R-:W-:Y:S05]  /*7820*/  BSYNC B1 ;  /* 0x0000000000017941 */ /* 0x000fea0003800000 */
.L_x_132:
        /* <DEDUP_REMOVED lines=10> */
.L_x_135:
[----:B------:R-:W-:Y:S05]  /*78d0*/  BSYNC B1 ;  /* 0x0000000000017941 */ /* 0x000fea0003800000 */
.L_x_134:
        /* <DEDUP_REMOVED lines=10> */
.L_x_137:
[----:B------:R-:W-:Y:S05]  /*7980*/  BSYNC B1 ;  /* 0x0000000000017941 */ /* 0x000fea0003800000 */
.L_x_136:
        /* <DEDUP_REMOVED lines=10> */
.L_x_139:
[----:B------:R-:W-:Y:S05]  /*7a30*/  BSYNC B1 ;  /* 0x0000000000017941 */ /* 0x000fea0003800000 */
.L_x_138:
        /* <DEDUP_REMOVED lines=10> */
.L_x_141:
[----:B------:R-:W-:Y:S05]  /*7ae0*/  BSYNC B1 ;  /* 0x0000000000017941 */ /* 0x000fea0003800000 */
.L_x_140:
        /* <DEDUP_REMOVED lines=10> */
.L_x_143:
[----:B------:R-:W-:Y:S05]  /*7b90*/  BSYNC B1 ;  /* 0x0000000000017941 */ /* 0x000fea0003800000 */
.L_x_142:
        /* <DEDUP_REMOVED lines=10> */
.L_x_145:
[----:B------:R-:W-:Y:S05]  /*7c40*/  BSYNC B1 ;  /* 0x0000000000017941 */ /* 0x000fea0003800000 */
.L_x_144:
        /* <DEDUP_REMOVED lines=10> */
.L_x_147:
[----:B------:R-:W-:Y:S05]  /*7cf0*/  BSYNC B1 ;  /* 0x0000000000017941 */ /* 0x000fea0003800000 */
.L_x_146:
        /* <DEDUP_REMOVED lines=10> */
.L_x_149:
[----:B------:R-:W-:Y:S05]  /*7da0*/  BSYNC B1 ;  /* 0x0000000000017941 */ /* 0x000fea0003800000 */
.L_x_148:
        /* <DEDUP_REMOVED lines=10> */
.L_x_151:
[----:B------:R-:W-:Y:S05]  /*7e50*/  BSYNC B1 ;  /* 0x0000000000017941 */ /* 0x000fea0003800000 */
.L_x_150:
        /* <DEDUP_REMOVED lines=10> */
.L_x_153:
[----:B------:R-:W-:Y:S05]  /*7f00*/  BSYNC B1 ;  /* 0x0000000000017941 */ /* 0x000fea0003800000 */
.L_x_152:
        /* <DEDUP_REMOVED lines=10> */
.L_x_155:
[----:B------:R-:W-:Y:S05]  /*7fb0*/  BSYNC B1 ;  /* 0x0000000000017941 */ /* 0x000fea0003800000 */
.L_x_154:
        /* <DEDUP_REMOVED lines=10> */
.L_x_157:
[----:B------:R-:W-:Y:S05]  /*8060*/  BSYNC B1 ;  /* 0x0000000000017941 */ /* 0x000fea0003800000 */
.L_x_156:
        /* <DEDUP_REMOVED lines=10> */
.L_x_159:
[----:B------:R-:W-:Y:S05]  /*8110*/  BSYNC B1 ;  /* 0x0000000000017941 */ /* 0x000fea0003800000 */
.L_x_158:
        /* <DEDUP_REMOVED lines=10> */
.L_x_161:
[----:B------:R-:W-:Y:S05]  /*81c0*/  BSYNC B1 ;  /* 0x0000000000017941 */ /* 0x000fea0003800000 */
.L_x_160:
        /* <DEDUP_REMOVED lines=10> */
.L_x_163:
[----:B------:R-:W-:Y:S05]  /*8270*/  BSYNC B1 ;  /* 0x0000000000017941 */ /* 0x000fea0003800000 */
.L_x_162:
        /* <DEDUP_REMOVED lines=10> */
.L_x_165:
[----:B------:R-:W-:Y:S05]  /*8320*/  BSYNC B1 ;  /* 0x0000000000017941 */ /* 0x000fea0003800000 */
.L_x_164:
        /* <DEDUP_REMOVED lines=10> */
.L_x_167:
[----:B------:R-:W-:Y:S05]  /*83d0*/  BSYNC B1 ;  /* 0x0000000000017941 */ /* 0x000fea0003800000 */
.L_x_166:
        /* <DEDUP_REMOVED lines=10> */
.L_x_169:
[----:B------:R-:W-:Y:S05]  /*8480*/  BSYNC B1 ;  /* 0x0000000000017941 */ /* 0x000fea0003800000 */
.L_x_168:
        /* <DEDUP_REMOVED lines=10> */
.L_x_171:
[----:B------:R-:W-:Y:S05]  /*8530*/  BSYNC B1 ;  /* 0x0000000000017941 */ /* 0x000fea0003800000 */
.L_x_170:
        /* <DEDUP_REMOVED lines=10> */
.L_x_173:
[----:B------:R-:W-:Y:S05]  /*85e0*/  BSYNC B1 ;  /* 0x0000000000017941 */ /* 0x000fea0003800000 */
.L_x_172:
        /* <DEDUP_REMOVED lines=10> */
.L_x_175:
[----:B------:R-:W-:Y:S05]  /*8690*/  BSYNC B1 ;  /* 0x0000000000017941 */ /* 0x000fea0003800000 */
.L_x_174:
        /* <DEDUP_REMOVED lines=10> */
.L_x_177:
[----:B------:R-:W-:Y:S05]  /*8740*/  BSYNC B1 ;  /* 0x0000000000017941 */ /* 0x000fea0003800000 */
.L_x_176:
        /* <DEDUP_REMOVED lines=10> */
.L_x_179:
[----:B------:R-:W-:Y:S05]  /*87f0*/  BSYNC B1 ;  /* 0x0000000000017941 */ /* 0x000fea0003800000 */
.L_x_178:
        /* <DEDUP_REMOVED lines=10> */
.L_x_181:
[----:B------:R-:W-:Y:S05]  /*88a0*/  BSYNC B1 ;  /* 0x0000000000017941 */ /* 0x000fea0003800000 */
.L_x_180:
        /* <DEDUP_REMOVED lines=10> */
.L_x_183:
[----:B------:R-:W-:Y:S05]  /*8950*/  BSYNC B1 ;  /* 0x0000000000017941 */ /* 0x000fea0003800000 */
.L_x_182:
        /* <DEDUP_REMOVED lines=10> */
.L_x_185:
[----:B------:R-:W-:Y:S05]  /*8a00*/  BSYNC B1 ;  /* 0x0000000000017941 */ /* 0x000fea0003800000 */
.L_x_184:
        /* <DEDUP_REMOVED lines=10> */
.L_x_187:
[----:B------:R-:W-:Y:S05]  /*8ab0*/  BSYNC B1 ;  /* 0x0000000000017941 */ /* 0x000fea0003800000 */
.L_x_186:
        /* <DEDUP_REMOVED lines=10> */
.L_x_189:
[----:B------:R-:W-:Y:S05]  /*8b60*/  BSYNC B1 ;  /* 0x0000000000017941 */ /* 0x000fea0003800000 */
.L_x_188:
        /* <DEDUP_REMOVED lines=10> */
.L_x_191:
[----:B------:R-:W-:Y:S05]  /*8c10*/  BSYNC B1 ;  /* 0x0000000000017941 */ /* 0x000fea0003800000 */
.L_x_190:
        /* <DEDUP_REMOVED lines=10> */
.L_x_193:
[----:B------:R-:W-:Y:S05]  /*8cc0*/  BSYNC B1 ;  /* 0x0000000000017941 */ /* 0x000fea0003800000 */
.L_x_192:
        /* <DEDUP_REMOVED lines=10> */
.L_x_195:
[----:B------:R-:W-:Y:S05]  /*8d70*/  BSYNC B1 ;  /* 0x0000000000017941 */ /* 0x000fea0003800000 */
.L_x_194:
        /* <DEDUP_REMOVED lines=10> */
.L_x_197:
[----:B------:R-:W-:Y:S05]  /*8e20*/  BSYNC B1 ;  /* 0x0000000000017941 */ /* 0x000fea0003800000 */
.L_x_196:
        /* <DEDUP_REMOVED lines=10> */
.L_x_199:
[----:B------:R-:W-:Y:S05]  /*8ed0*/  BSYNC B1 ;  /* 0x0000000000017941 */ /* 0x000fea0003800000 */
.L_x_198:
        /* <DEDUP_REMOVED lines=10> */
.L_x_201:
[----:B------:R-:W-:Y:S05]  /*8f80*/  BSYNC B1 ;  /* 0x0000000000017941 */ /* 0x000fea0003800000 */
.L_x_200:
        /* <DEDUP_REMOVED lines=10> */
.L_x_203:
[----:B------:R-:W-:Y:S05]  /*9030*/  BSYNC B1 ;  /* 0x0000000000017941 */ /* 0x000fea0003800000 */
.L_x_202:
        /* <DEDUP_REMOVED lines=10> */
.L_x_205:
[----:B------:R-:W-:Y:S05]  /*90e0*/  BSYNC B1 ;  /* 0x0000000000017941 */ /* 0x000fea0003800000 */
.L_x_204:
[----:B------:R-:W2:Y:S01]  /*90f0*/  LDL.LU R224, [R1+0x15c] ;  /* 0x00015c0001e07983 */ /* 0x000ea20000300800 */
[----:B-----5:R-:W-:Y:S01]  /*9100*/  IMAD.U32 R223, R221, 0x10000, RZ ;  /* 0x00010000dddf7824 */ /* 0x020fe200078e00ff */
[----:B------:R-:W-:Y:S01]  /*9110*/  ISETP.GT.AND P2, PT, R0, 0xb0, P1 ;  /* 0x000000b00000780c */ /* 0x000fe20000f44270 */
[----:B------:R-:W-:Y:S02]  /*9120*/  BSSY B1, `(.L_x_206) ;  /* 0x0000007000017945 */ /* 0x000fe40003800000 */
[----:B------:R-:W-:-:S04]  /*9130*/  FMUL R223, R223, R16 ;  /* 0x00000010dfdf7220 */ /* 0x000fc80000400000 */
[----:B--2---:R-:W-:-:S05]  /*9140*/  FFMA R223, R224, R2, R223 ;  /* 0x00000002e0df7223 */ /* 0x004fca00000000df */
[----:B-1----:R-:W-:-:S05]  /*9150*/  F2FP.BF16.F32.PACK_AB R222, RZ, R223 ;  /* 0x000000dfffde723e */ /* 0x002fca00000010ff */
[----:B------:R1:W-:Y:S01]  /*9160*/  @P3 STG.E.U16 desc[UR36][R6.64+0x152], R222 ;  /* 0x000152de06003986 */ /* 0x0003e2000c101524 */
[----:B------:R-:W-:Y:S05]  /*9170*/  @!P2 BRA `(.L_x_207) ;  /* 0x000000000004a947 */ /* 0x000fea0003800000 */
[----:B------:R2:W5:Y:S02]  /*9180*/  LDG.E.LTC128B.U16 R221, desc[UR36][R10.64+0x160] ;  /* 0x000160240add7981 */ /* 0x000564000c1e1520 */
.L_x_207:
[----:B------:R-:W-:Y:S05]  /*9190*/  BSYNC B1 ;  /* 0x0000000000017941 */ /* 0x000fea0003800000 */
.L_x_206:
[----:B------:R-:W3:Y:S01]  /*91a0*/  LDL.LU R224, [R1+0x160] ;  /* 0x0001600001e07983 */ /* 0x000ee20000300800 */
[----:B-----5:R-:W-:Y:S01]  /*91b0*/  IMAD.U32 R223, R221, 0x10000, RZ ;  /* 0x00010000dddf7824 */ /* 0x020fe200078e00ff */
[----:B------:R-:W-:Y:S01]  /*91c0*/  ISETP.GT.AND P3, PT, R0, 0xb1, P1 ;  /* 0x000000b10000780c */ /* 0x000fe20000f64270 */
[----:B------:R-:W-:Y:S02]  /*91d0*/  BSSY B1, `(.L_x_208) ;  /* 0x0000007000017945 */ /* 0x000fe40003800000 */
[----:B------:R-:W-:-:S04]  /*91e0*/  FMUL R223, R223, R16 ;  /* 0x00000010dfdf7220 */ /* 0x000fc80000400000 */
[----:B---3--:R-:W-:-:S05]  /*91f0*/  FFMA R223, R224, R2, R223 ;  /* 0x00000002e0df7223 */ /* 0x008fca00000000df */
[----:B-1----:R-:W-:-:S05]  /*9200*/  F2FP.BF16.F32.PACK_AB R222, RZ, R223 ;  /* 0x000000dfffde723e */ /* 0x002fca00000010ff */
[----:B------:R1:W-:Y:S01]  /*9210*/  @P2 STG.E.U16 desc[UR36][R4.64+0x160], R222 ;  /* 0x000160de04002986 */ /* 0x0003e2000c101524 */
[----:B------:R-:W-:Y:S05]  /*9220*/  @!P3 BRA `(.L_x_209) ;  /* 0x000000000004b947 */ /* 0x000fea0003800000 */
[----:B------:R3:W5:Y:S02]  /*9230*/  LDG.E.LTC128B.U16 R221, desc[UR36][R10.64+0x162] ;  /* 0x000162240add7981 */ /* 0x000764000c1e1520 */
.L_x_209:
[----:B------:R-:W-:Y:S05]  /*9240*/  BSYNC B1 ;  /* 0x0000000000017941 */ /* 0x000fea0003800000 */
.L_x_208:
[----:B-1----:R-:W2:Y:S01]  /*9250*/  LDL.LU R222, [R1+0x164] ;  /* 0x0001640001de7983 */ /* 0x002ea20000300800 */
[----:B-----5:R-:W-:Y:S01]  /*9260*/  IMAD.U32 R223, R221, 0x10000, RZ ;  /* 0x00010000dddf7824 */ /* 0x020fe200078e00ff */
        /* <DEDUP_REMOVED lines=8> */
.L_x_211:
[----:B------:R-:W-:Y:S05]  /*92f0*/  BSYNC B1 ;  /* 0x0000000000017941 */ /* 0x000fea0003800000 */
.L_x_210:
        /* <DEDUP_REMOVED lines=10> */
.L_x_213:
[----:B------:R-:W-:Y:S05]  /*93a0*/  BSYNC B1 ;  /* 0x0000000000017941 */ /* 0x000fea0003800000 */
.L_x_212:
        /* <DEDUP_REMOVED lines=10> */
.L_x_215:
[----:B------:R-:W-:Y:S05]  /*9450*/  BSYNC B1 ;  /* 0x0000000000017941 */ /* 0x000fea0003800000 */
.L_x_214:
        /* <DEDUP_REMOVED lines=10> */
.L_x_217:
[----:B------:R-:W-:Y:S05]  /*9500*/  BSYNC B1 ;  /* 0x0000000000017941 */ /* 0x000fea0003800000 */
.L_x_216:
[----:B0-234-:R-:W2:Y:S01]  /*9510*/  LDL.LU R10, [R1+0x174] ;  /* 0x00017400010a7983 */ /* 0x01dea20000300800 */
        /* <DEDUP_REMOVED lines=9> */
.L_x_219:
[----:B------:R-:W-:Y:S05]  /*95b0*/  BSYNC B1 ;  /* 0x0000000000017941 */ /* 0x000fea0003800000 */
.L_x_218:
[----:B------:R-:W3:Y:S01]  /*95c0*/  LDL.LU R222, [R1+0x178] ;  /* 0x0001780001de7983 */ /* 0x000ee20000300800 */
[----:B0----5:R-:W-:Y:S01]  /*95d0*/  IMAD.U32 R11, R221, 0x10000, RZ ;  /* 0x00010000dd0b7824 */ /* 0x021fe200078e00ff */
[----:B------:R-:W-:Y:S01]  /*95e0*/  ISETP.GT.AND P1, PT, R0, 0xb9, P0 ;  /* 0x000000b90000780c */ /* 0x000fe20000724270 */
[----:B------:R-:W-:Y:S02]  /*95f0*/  BSSY B1, `(.L_x_220) ;  /* 0x000000a000017945 */ /* 0x000fe40003800000 */
[----:B------:R-:W-:-:S04]  /*9600*/  FMUL R11, R11, R16 ;  /* 0x000000100b0b7220 */ /* 0x000fc80000400000 */
[----:B---3--:R-:W-:Y:S01]  /*9610*/  FFMA R11, R222, R2, R11 ;  /* 0x00000002de0b7223 */ /* 0x008fe2000000000b */
[----:B------:R-:W-:-:S04]  /*9620*/  IADD3 R222, P0, R220, 0x80, RZ ;  /* 0x00000080dcde7810 */ /* 0x000fc80007f1e0ff */
[----:B------:R-:W-:-:S04]  /*9630*/  F2FP.BF16.F32.PACK_AB R11, RZ, R11 ;  /* 0x0000000bff0b723e */ /* 0x000fc800000010ff */
[----:B------:R-:W-:Y:S01]  /*9640*/  PRMT R10, R11, 0x7610, R10 ;  /* 0x000076100b0a7816 */ /* 0x000fe2000000000a */
[----:B------:R-:W-:-:S04]  /*9650*/  IMAD.X R11, RZ, RZ, UR7, P0 ;  /* 0x00000007ff0b7e24 */ /* 0x000fc800080e06ff */
[----:B------:R0:W-:Y:S01]  /*9660*/  @P2 STG.E.U16 desc[UR36][R6.64+0x170], R10 ;  /* 0x0001700a06002986 */ /* 0x0001e2000c101524 */
[----:B------:R-:W-:Y:S05]  /*9670*/  @!P1 BRA `(.L_x_221) ;  /* 0x0000000000049947 */ /* 0x000fea0003800000 */
[----:B------:R3:W5:Y:S02]  /*9680*/  LDG.E.LTC128B.U16 R221, desc[UR36][R8.64+0x172] ;  /* 0x0001722408dd7981 */ /* 0x000764000c1e1520 */
.L_x_221:
[----:B------:R-:W-:Y:S05]  /*9690*/  BSYNC B1 ;  /* 0x0000000000017941 */ /* 0x000fea0003800000 */
.L_x_220:
[----:B0-----:R-:W4:Y:S01]  /*96a0*/  LDL.LU R10, [R1+0x17c] ;  /* 0x00017c00010a7983 */ /* 0x001f220000300800 */
[----:B--23-5:R-:W-:Y:S01]  /*96b0*/  IMAD.U32 R9, R221, 0x10000, RZ ;  /* 0x00010000dd097824 */ /* 0x02cfe200078e00ff */
[----:B------:R-:W-:Y:S01]  /*96c0*/  ISETP.GT.AND P0, PT, R3, 0x80, PT ;  /* 0x000000800300780c */ /* 0x000fe20003f04270 */
[----:B------:R-:W-:Y:S02]  /*96d0*/  IMAD R224, R11, R14, RZ ;  /* 0x0000000e0be07224 */ /* 0x000fe400078e02ff */
[----:B------:R-:W-:Y:S01]  /*96e0*/  FMUL R11, R9, R16 ;  /* 0x00000010090b7220 */ /* 0x000fe20000400000 */
[----:B------:R-:W-:Y:S01]  /*96f0*/  IMAD.WIDE.U32 R8, R222, R14, R20 ;  /* 0x0000000ede087225 */ /* 0x000fe200078e0014 */
[----:B------:R-:W-:-:S03]  /*9700*/  ISETP.GT.AND P4, PT, R0, RZ, P0 ;  /* 0x000000ff0000720c */ /* 0x000fc60000784270 */
[----:B------:R-:W-:-:S04]  /*9710*/  IMAD R224, R222, R15, R224 ;  /* 0x0000000fdee07224 */ /* 0x000fc800078e02e0 */
[----:B------:R-:W-:Y:S02]  /*9720*/  IMAD.IADD R9, R9, 0x1, R224 ;  /* 0x0000000109097824 */ /* 0x000fe400078e02e0 */
[----:B----4-:R-:W-:Y:S01]  /*9730*/  FFMA R11, R10, R2, R11 ;  /* 0x000000020a0b7223 */ /* 0x010fe2000000000b */
[----:B------:R-:W-:-:S04]  /*9740*/  LEA R10, P2, R8, R12, 0x1 ;  /* 0x0000000c080a7211 */ /* 0x000fc800078408ff */
[----:B-1----:R-:W-:Y:S02]  /*9750*/  F2FP.BF16.F32.PACK_AB R223, RZ, R11 ;  /* 0x0000000bffdf723e */ /* 0x002fe400000010ff */
[----:B------:R-:W-:Y:S02]  /*9760*/  LEA.HI.X R11, R8, R13, R9, 0x1, P2 ;  /* 0x0000000d080b7211 */ /* 0x000fe400010f0c09 */
[----:B------:R-:W-:-:S05]  /*9770*/  PRMT R8, R223, 0x7610, R8 ;  /* 0x00007610df087816 */ /* 0x000fca0000000008 */
[----:B------:R0:W-:Y:S04]  /*9780*/  @P1 STG.E.U16 desc[UR36][R6.64+0x172], R8 ;  /* 0x0001720806001986 */ /* 0x0001e8000c101524 */
[----:B------:R1:W2:Y:S01]  /*9790*/  @P4 LDG.E.LTC128B.U16 R221, desc[UR36][R10.64] ;  /* 0x000000240add4981 */ /* 0x0002a2000c1e1520 */
[----:B------:R-:W-:Y:S01]  /*97a0*/  IMAD.U32 R223, RZ, RZ, UR8 ;  /* 0x00000008ffdf7e24 */ /* 0x000fe2000f8e00ff */
[----:B------:R-:W-:Y:S01]  /*97b0*/  USHF.L.U64.HI UR4, UR8, 0x8, UR9 ;  /* 0x0000000808047899 */ /* 0x000fe20008010209 */
[----:B------:R-:W-:Y:S01]  /*97c0*/  ISETP.GT.AND P2, PT, R0, 0x1, P0 ;  /* 0x000000010000780c */ /* 0x000fe20000744270 */
[----:B------:R-:W-:Y:S01]  /*97d0*/  BSSY B1, `(.L_x_222) ;  /* 0x0000010000017945 */ /* 0x000fe20003800000 */
[----:B0-----:R-:W-:Y:S01]  /*97e0*/  IMAD.WIDE.U32 R6, R222, R14, R18 ;  /* 0x0000000ede067225 */ /* 0x001fe200078e0012 */
[----:B------:R-:W-:-:S04]  /*97f0*/  LEA R8, P1, R223, R4, 0x8 ;  /* 0x00000004df087211 */ /* 0x000fc800078240ff */
[----:B------:R-:W-:-:S03]  /*9800*/  IADD3 R7, R224, R7, RZ ;  /* 0x00000007e0077210 */ /* 0x000fc60007ffe0ff */
[----:B-1----:R-:W-:-:S03]  /*9810*/  IMAD.WIDE.U32 R10, R22, UR43, R6 ;  /* 0x0000002b160a7c25 */ /* 0x002fc6000f8e0006 */
[----:B------:R-:W-:Y:S01]  /*9820*/  LEA R6, P3, R10, R12, 0x1 ;  /* 0x0000000c0a067211 */ /* 0x000fe200078608ff */
[----:B--2---:R-:W-:-:S04]  /*9830*/  IMAD.U32 R9, R221, 0x10000, RZ ;  /* 0x00010000dd097824 */ /* 0x004fc800078e00ff */
[----:B------:R-:W-:-:S04]  /*9840*/  FMUL R9, R9, R16 ;  /* 0x0000001009097220 */ /* 0x000fc80000400000 */
[----:B------:R-:W-:Y:S01]  /*9850*/  FFMA R9, R120, R2, R9 ;  /* 0x0000000278097223 */ /* 0x000fe20000000009 */
[----:B------:R-:W-:-:S04]  /*9860*/  IMAD.IADD R120, R23, 0x1, R11 ;  /* 0x0000000117787824 */ /* 0x000fc800078e020b */
[----:B------:R-:W-:Y:S02]  /*9870*/  F2FP.BF16.F32.PACK_AB R11, RZ, R9 ;  /* 0x00000009ff0b723e */ /* 0x000fe400000010ff */
[----:B------:R-:W-:Y:S02]  /*9880*/  IADD3.X R9, R5, UR4, RZ, P1, !PT ;  /* 0x0000000405097c10 */ /* 0x000fe40008ffe4ff */
[----:B------:R-:W-:-:S03]  /*9890*/  LEA.HI.X R7, R10, R13, R120, 0x1, P3 ;  /* 0x0000000d0a077211 */ /* 0x000fc600018f0c78 */
[----:B------:R0:W-:Y:S01]  /*98a0*/  @P4 STG.E.U16 desc[UR36][R8.64], R11 ;  /* 0x0000000b08004986 */ /* 0x0001e2000c101524 */
[----:B------:R-:W-:Y:S05]  /*98b0*/  @!P2 BRA `(.L_x_223) ;  /* 0x000000000004a947 */ /* 0x000fea0003800000 */
[----:B------:R1:W5:Y:S02]  /*98c0*/  LDG.E.LTC128B.U16 R221, desc[UR36][R6.64+0x2] ;  /* 0x0000022406dd7981 */ /* 0x000364000c1e1520 */
.L_x_223:
[----:B------:R-:W-:Y:S05]  /*98d0*/  BSYNC B1 ;  /* 0x0000000000017941 */ /* 0x000fea0003800000 */
.L_x_222:
[----:B0----5:R-:W-:Y:S01]  /*98e0*/  IMAD.U32 R11, R221, 0x10000, RZ ;  /* 0x00010000dd0b7824 */ /* 0x021fe200078e00ff */
[----:B------:R-:W-:Y:S01]  /*98f0*/  ISETP.GT.AND P1, PT, R3, 0x88, PT ;  /* 0x000000880300780c */ /* 0x000fe20003f24270 */
[----:B------:R-:W-:Y:S01]  /*9900*/  IMAD.WIDE.U32 R222, R222, R14, R218 ;  /* 0x0000000edede7225 */ /* 0x000fe200078e00da */
[----:B------:R-:W-:Y:S03]  /*9910*/  BSSY B1, `(.L_x_224) ;  /* 0x000000f000017945 */ /* 0x000fe60003800000 */
[----:B------:R-:W-:Y:S01]  /*9920*/  FMUL R10, R11, R16 ;  /* 0x000000100b0a7220 */ /* 0x000fe20000400000 */
[----:B------:R-:W-:Y:S01]  /*9930*/  ISETP.GT.AND P3, PT, R0, RZ, P1 ;  /* 0x000000ff0000720c */ /* 0x000fe20000f64270 */
[----:B------:R-:W-:Y:S01]  /*9940*/  IMAD.IADD R223, R224, 0x1, R223 ;  /* 0x00000001e0df7824 */ /* 0x000fe200078e02df */
[----:B------:R-:W-:Y:S01]  /*9950*/  IADD3 R11, P4, R216, R222, RZ ;  /* 0x000000ded80b7210 */ /* 0x000fe20007f9e0ff */
[----:B------:R-:W-:Y:S01]  /*9960*/  FFMA R10, R121, R2, R10 ;  /* 0x00000002790a7223 */ /* 0x000fe2000000000a */
[----:B------:R-:W-:-:S03]  /*9970*/  IADD3 R222, P5, R18, R222, RZ ;  /* 0x000000de12de7210 */ /* 0x000fc60007fbe0ff */
[----:B------:R-:W-:Y:S01]  /*9980*/  IMAD.X R120, R223, 0x1, R21, P4 ;  /* 0x00000001df787824 */ /* 0x000fe200020e0615 */
[----:B------:R-:W-:Y:S02]  /*9990*/  F2FP.BF16.F32.PACK_AB R121, RZ, R10 ;  /* 0x0000000aff79723e */ /* 0x000fe400000010ff */
[----:B------:R-:W-:Y:S02]  /*99a0*/  LEA R10, P4, R11, R12, 0x1 ;  /* 0x0000000c0b0a7211 */ /* 0x000fe400078808ff */
[----:B------:R-:W-:Y:S01]  /*99b0*/  IADD3.X R223, R19, R223, RZ, P5, !PT ;  /* 0x000000df13df7210 */ /* 0x000fe20002ffe4ff */
[----:B------:R0:W-:Y:S01]  /*99c0*/  @P2 STG.E.U16 desc[UR36][R8.64+0x2], R121 ;  /* 0x0000027908002986 */ /* 0x0001e2000c101524 */
[----:B------:R-:W-:Y:S01]  /*99d0*/  LEA.HI.X R11, R11, R13, R120, 0x1, P4 ;  /* 0x0000000d0b0b7211 */ /* 0x000fe200020f0c78 */
[----:B------:R-:W-:Y:S08]  /*99e0*/  @!P3 BRA `(.L_x_225) ;  /* 0x000000000004b947 */ /* 0x000ff00003800000 */
[----:B------:R2:W5:Y:S02]  /*99f0*/  LDG.E.LTC128B.U16 R221, desc[UR36][R10.64] ;  /* 0x000000240add7981 */ /* 0x000564000c1e1520 */
.L_x_225:
[----:B------:R-:W-:Y:S05]  /*9a00*/  BSYNC B1 ;  /* 0x0000000000017941 */ /* 0x000fea0003800000 */
.L_x_224:
[----:B--2--5:R-:W-:Y:S01]  /*9a10*/  IMAD.U32 R11, R221, 0x10000, RZ ;  /* 0x00010000dd0b7824 */ /* 0x024fe200078e00ff */
[----:B------:R-:W-:Y:S01]  /*9a20*/  IADD3 R120, P2, R8, R226, RZ ;  /* 0x000000e208787210 */ /* 0x000fe20007f5e0ff */
[----:B------:R-:W-:Y:S01]  /*9a30*/  IMAD.WIDE.U32 R222, R22, UR43, R222 ;  /* 0x0000002b16de7c25 */ /* 0x000fe2000f8e00de */
[----:B------:R-:W-:Y:S03]  /*9a40*/  BSSY B1, `(.L_x_226) ;  /* 0x000000c000017945 */ /* 0x000fe60003800000 */
[----:B------:R-:W-:Y:S01]  /*9a50*/  FMUL R11, R11, R16 ;  /* 0x000000100b0b7220 */ /* 0x000fe20000400000 */
[----:B0-----:R-:W-:Y:S01]  /*9a60*/  IMAD.IADD R121, R23, 0x1, R223 ;  /* 0x0000000117797824 */ /* 0x001fe200078e02df */
[----:B------:R-:W-:Y:S02]  /*9a70*/  LEA R10, P4, R222, R12, 0x1 ;  /* 0x0000000cde0a7211 */ /* 0x000fe400078808ff */
[----:B------:R-:W-:-:S05]  /*9a80*/  FFMA R11, R122, R2, R11 ;  /* 0x000000027a0b7223 */ /* 0x000fca000000000b */
[----:B------:R-:W-:Y:S02]  /*9a90*/  F2FP.BF16.F32.PACK_AB R122, RZ, R11 ;  /* 0x0000000bff7a723e */ /* 0x000fe400000010ff */
[----:B------:R-:W-:Y:S01]  /*9aa0*/  LEA.HI.X R11, R222, R13, R121, 0x1, P4 ;  /* 0x0000000dde0b7211 */ /* 0x000fe200020f0c79 */
[----:B------:R-:W-:Y:S01]  /*9ab0*/  IMAD.X R121, R9, 0x1, R225, P2 ;  /* 0x0000000109797824 */ /* 0x000fe200010e06e1 */
[----:B------:R-:W-:-:S04]  /*9ac0*/  ISETP.GT.AND P4, PT, R0, 0x1, P1 ;  /* 0x000000010000780c */ /* 0x000fc80000f84270 */
[----:B------:R0:W-:Y:S09]  /*9ad0*/  @P3 STG.E.U16 desc[UR36][R120.64], R122 ;  /* 0x0000007a78003986 */ /* 0x0001f2000c101524 */
[----:B------:R-:W-:Y:S05]  /*9ae0*/  @!P4 BRA `(.L_x_227) ;  /* 0x000000000004c947 */ /* 0x000fea0003800000 */
[----:B------:R2:W5:Y:S02]  /*9af0*/  LDG.E.LTC128B.U16 R221, desc[UR36][R10.64+0x2] ;  /* 0x000002240add7981 */ /* 0x000564000c1e1520 */
.L_x_227:
[----:B------:R-:W-:Y:S05]  /*9b00*/  BSYNC B1 ;  /* 0x0000000000017941 */ /* 0x000fea0003800000 */
.L_x_226:
[----:B-----5:R-:W-:Y:S01]  /*9b10*/  IMAD.U32 R223, R221, 0x10000, RZ ;  /* 0x00010000dddf7824 */ /* 0x020fe200078e00ff */
[----:B------:R-:W-:Y:S01]  /*9b20*/  ISETP.GT.AND P3, PT, R0, 0x8, P0 ;  /* 0x000000080000780c */ /* 0x000fe20000764270 */
[----:B------:R-:W-:Y:S02]  /*9b30*/  BSSY B1, `(.L_x_228) ;  /* 0x0000009000017945 */ /* 0x000fe40003800000 */
[----:B0-----:R-:W-:-:S04]  /*9b40*/  FMUL R122, R223, R16 ;  /* 0x00000010df7a7220 */ /* 0x001fc80000400000 */
[----:B------:R-:W-:Y:S01]  /*9b50*/  FFMA R123, R123, R2, R122 ;  /* 0x000000027b7b7223 */ /* 0x000fe2000000007a */
[----:B------:R-:W-:-:S04]  /*9b60*/  IADD3 R122, P2, R226, R8, RZ ;  /* 0x00000008e27a7210 */ /* 0x000fc80007f5e0ff */
[----:B------:R-:W-:Y:S01]  /*9b70*/  F2FP.BF16.F32.PACK_AB R222, RZ, R123 ;  /* 0x0000007bffde723e */ /* 0x000fe200000010ff */
[----:B------:R-:W-:-:S05]  /*9b80*/  IMAD.X R123, R225, 0x1, R9, P2 ;  /* 0x00000001e17b7824 */ /* 0x000fca00010e0609 */
[----:B------:R0:W-:Y:S01]  /*9b90*/  @P4 STG.E.U16 desc[UR36][R122.64+0x2], R222 ;  /* 0x000002de7a004986 */ /* 0x0001e2000c101524 */
[----:B------:R-:W-:Y:S05]  /*9ba0*/  @!P3 BRA `(.L_x_229) ;  /* 0x000000000004b947 */ /* 0x000fea0003800000 */
[----:B------:R3:W5:Y:S02]  /*9bb0*/  LDG.E.LTC128B.U16 R221, desc[UR36][R6.64+0x10] ;  /* 0x0000102406dd7981 */ /* 0x000764000c1e1520 */
.L_x_229:
[----:B------:R-:W-:Y:S05]  /*9bc0*/  BSYNC B1 ;  /* 0x0000000000017941 */ /* 0x000fea0003800000 */
.L_x_228:
[----:B-----5:R-:W-:Y:S01]  /*9bd0*/  IMAD.U32 R223, R221, 0x10000, RZ ;  /* 0x00010000dddf7824 */ /* 0x020fe200078e00ff */
[----:B0-----:R-:W-:Y:S01]  /*9be0*/  @P3 MOV R222, R8 ;  /* 0x0000000800de3202 */ /* 0x001fe20000000f00 */
[----:B------:R-:W-:Y:S01]  /*9bf0*/  BSSY B1, `(.L_x_230) ;  /* 0x000000a000017945 */ /* 0x000fe20003800000 */
[----:B------:R-:W-:Y:S01]  /*9c00*/  ISETP.GT.AND P2, PT, R0, 0x9, P0 ;  /* 0x000000090000780c */ /* 0x000fe20000744270 */
[----:B------:R-:W-:-:S04]  /*9c10*/  FMUL R223, R223, R16 ;  /* 0x00000010dfdf7220 */ /* 0x000fc80000400000 */
[----:B------:R-:W-:-:S05]  /*9c20*/  FFMA R223, R124, R2, R223 ;  /* 0x000000027cdf7223 */ /* 0x000fca00000000df */
[----:B------:R-:W-:-:S04]  /*9c30*/  F2FP.BF16.F32.PACK_AB R223, RZ, R223 ;  /* 0x000000dfffdf723e */ /* 0x000fc800000010ff */
[----:B------:R-:W-:Y:S01]  /*9c40*/  PRMT R124, R223, 0x7610, R124 ;  /* 0x00007610df7c7816 */ /* 0x000fe2000000007c */
[----:B------:R-:W-:-:S05]  /*9c50*/  @P3 IMAD.MOV.U32 R223, RZ, RZ, R9 ;  /* 0x000000ffffdf3224 */ /* 0x000fca00078e0009 */
[----:B------:R0:W-:Y:S01]  /*9c60*/  @P3 STG.E.U16 desc[UR36][R222.64+0x10], R124 ;  /* 0x0000107cde003986 */ /* 0x0001e2000c101524 */
[----:B------:R-:W-:Y:S05]  /*9c70*/  @!P2 BRA `(.L_x_231) ;  /* 0x000000000004a947 */ /* 0x000fea0003800000 */
[----:B------:R4:W5:Y:S02]  /*9c80*/  LDG.E.LTC128B.U16 R221, desc[UR36][R6.64+0x12] ;  /* 0x0000122406dd7981 */ /* 0x000964000c1e1520 */
.L_x_231:
[----:B------:R-:W-:Y:S05]  /*9c90*/  BSYNC B1 ;  /* 0x0000000000017941 */ /* 0x000fea0003800000 */
.L_x_230:
[----:B0----5:R-:W-:Y:S01]  /*9ca0*/  IMAD.U32 R223, R221, 0x10000, RZ ;  /* 0x00010000dddf7824 */ /* 0x021fe200078e00ff */
[----:B------:R-:W-:Y:S01]  /*9cb0*/  ISETP.GT.AND P3, PT, R0, 0x8, P1 ;  /* 0x000000080000780c */ /* 0x000fe20000f64270 */
[----:B------:R-:W-:Y:S02]  /*9cc0*/  BSSY B1, `(.L_x_232) ;  /* 0x0000007000017945 */ /* 0x000fe40003800000 */
[----:B------:R-:W-:-:S04]  /*9cd0*/  FMUL R124, R223, R16 ;  /* 0x00000010df7c7220 */ /* 0x000fc80000400000 */
[----:B------:R-:W-:-:S05]  /*9ce0*/  FFMA R124, R125, R2, R124 ;  /* 0x000000027d7c7223 */ /* 0x000fca000000007c */
[----:B------:R-:W-:-:S05]  /*9cf0*/  F2FP.BF16.F32.PACK_AB R124, RZ, R124 ;  /* 0x0000007cff7c723e */ /* 0x000fca00000010ff */
[----:B------:R0:W-:Y:S01]  /*9d00*/  @P2 STG.E.U16 desc[UR36][R8.64+0x12], R124 ;  /* 0x0000127c08002986 */ /* 0x0001e2000c101524 */
[----:B------:R-:W-:Y:S05]  /*9d10*/  @!P3 BRA `(.L_x_233) ;  /* 0x000000000004b947 */ /* 0x000fea0003800000 */
[----:B------:R0:W5:Y:S02]  /*9d20*/  LDG.E.LTC128B.U16 R221, desc[UR36][R10.64+0x10] ;  /* 0x000010240add7981 */ /* 0x000164000c1e1520 */
.L_x_233:
[----:B------:R-:W-:Y:S05]  /*9d30*/  BSYNC B1 ;  /* 0x0000000000017941 */ /* 0x000fea0003800000 */
.L_x_232:
[----:B-----5:R-:W-:Y:S01]  /*9d40*/  IMAD.U32 R125, R221, 0x10000, RZ ;  /* 0x00010000dd7d7824 */ /* 0x020fe200078e00ff */
        /* <DEDUP_REMOVED lines=8> */
.L_x_235:
[----:B------:R-:W-:Y:S05]  /*9dd0*/  BSYNC B1 ;  /* 0x0000000000017941 */ /* 0x000fea0003800000 */
.L_x_234:
        /* <DEDUP_REMOVED lines=9> */
.L_x_237:
[----:B------:R-:W-:Y:S05]  /*9e70*/  BSYNC B1 ;  /* 0x0000000000017941 */ /* 0x000fea0003800000 */
.L_x_236:
[----:B-----5:R-:W-:Y:S01]  /*9e80*/  IMAD.U32 R125, R221, 0x10000, RZ ;  /* 0x00010000dd7d7824 */ /* 0x020fe200078e00ff */
[----:B------:R-:W-:Y:S01]  /*9e90*/  ISETP.GT.AND P2, PT, R0, 0x11, P0 ;  /* 0x000000110000780c */ /* 0x000fe20000744270 */
[----:B0-----:R-:W-:Y:S01]  /*9ea0*/  @P3 IMAD.MOV.U32 R124, RZ, RZ, R8 ;  /* 0x000000ffff7c3224 */ /* 0x001fe200078e0008 */
[----:B------:R-:W-:Y:S01]  /*9eb0*/  BSSY B1, `(.L_x_238) ;  /* 0x0000009000017945 */ /* 0x000fe20003800000 */
[----:B------:R-:W-:-:S04]  /*9ec0*/  FMUL R125, R125, R16 ;  /* 0x000000107d7d7220 */ /* 0x000fc80000400000 */
[----:B------:R-:W-:-:S05]  /*9ed0*/  FFMA R125, R128, R2, R125 ;  /* 0x00000002807d7223 */ /* 0x000fca000000007d */
[----:B------:R-:W-:-:S04]  /*9ee0*/  F2FP.BF16.F32.PACK_AB R125, RZ, R125 ;  /* 0x0000007dff7d723e */ /* 0x000fc800000010ff */
[----:B------:R-:W-:Y:S02]  /*9ef0*/  PRMT R126, R125, 0x7610, R126 ;  /* 0x000076107d7e7816 */ /* 0x000fe4000000007e */
[----:B------:R-:W-:-:S05]  /*9f00*/  @P3 MOV R125, R9 ;  /* 0x00000009007d3202 */ /* 0x000fca0000000f00 */
[----:B------:R0:W-:Y:S01]  /*9f10*/  @P3 STG.E.U16 desc[UR36][R124.64+0x20], R126 ;  /* 0x0000207e7c003986 */ /* 0x0001e2000c101524 */
[----:B------:R-:W-:Y:S05]  /*9f20*/  @!P2 BRA `(.L_x_239) ;  /* 0x000000000004a947 */ /* 0x000fea0003800000 */
[----:B------:R0:W5:Y:S02]  /*9f30*/  LDG.E.LTC128B.U16 R221, desc[UR36][R6.64+0x22] ;  /* 0x0000222406dd7981 */ /* 0x000164000c1e1520 */
.L_x_239:
[----:B------:R-:W-:Y:S05]  /*9f40*/  BSYNC B1 ;  /* 0x0000000000017941 */ /* 0x000fea0003800000 */
.L_x_238:
        /* <DEDUP_REMOVED lines=9> */
.L_x_241:
[----:B------:R-:W-:Y:S05]  /*9fe0*/  BSYNC B1 ;  /* 0x0000000000017941 */ /* 0x000fea0003800000 */
.L_x_240:
        /* <DEDUP_REMOVED lines=9> */
.L_x_243:
[----:B------:R-:W-:Y:S05]  /*a080*/  BSYNC B1 ;  /* 0x0000000000017941 */ /* 0x000fea0003800000 */
.L_x_242:
        /* <DEDUP_REMOVED lines=9> */
.L_x_245:
[----:B------:R-:W-:Y:S05]  /*a120*/  BSYNC B1 ;  /* 0x0000000000017941 */ /* 0x000fea0003800000 */
.L_x_244:
[----:B-----5:R-:W-:Y:S01]  /*a130*/  IMAD.U32 R125, R221, 0x10000, RZ ;  /* 0x00010000dd7d7824 */ /* 0x020fe200078e00ff */
[----:B------:R-:W-:Y:S01]  /*a140*/  ISETP.GT.AND P2, PT, R0, 0x19, P0 ;  /* 0x000000190000780c */ /* 0x000fe20000744270 */
[----:B0-----:R-:W-:Y:S01]  /*a150*/  @P3 IMAD.MOV.U32 R124, RZ, RZ, R8 ;  /* 0x000000ffff7c3224 */ /* 0x001fe200078e0008 */
[----:B------:R-:W-:Y:S01]  /*a160*/  BSSY B1, `(.L_x_246) ;  /* 0x0000009000017945 */ /* 0x000fe20003800000 */
        /* <DEDUP_REMOVED lines=8> */
.L_x_247:
[----:B------:R-:W-:Y:S05]  /*a1f0*/  BSYNC B1 ;  /* 0x0000000000017941 */ /* 0x000fea0003800000 */
.L_x_246:
[----:B0----5:R-:W-:Y:S01]  /*a200*/  SHF.L.U32 R125, R221, 0x10, RZ ;  /* 0x00000010dd7d7819 */ /* 0x021fe200000006ff */
[----:B------:R-:W-:Y:S01]  /*a210*/  BSSY B1, `(.L_x_248) ;  /* 0x0000008000017945 */ /* 0x000fe20003800000 */
[----:B------:R-:W-:-:S03]  /*a220*/  ISETP.GT.AND P3, PT, R0, 0x18, P1 ;  /* 0x000000180000780c */ /* 0x000fc60000f64270 */
[----:B------:R-:W-:-:S04]  /*a230*/  FMUL R124, R125, R16 ;  /* 0x000000107d7c7220 */ /* 0x000fc80000400000 */
[----:B------:R-:W-:-:S05]  /*a240*/  FFMA R124, R133, R2, R124 ;  /* 0x00000002857c7223 */ /* 0x000fca000000007c */
[----:B------:R-:W-:-:S05]  /*a250*/  F2FP.BF16.F32.PACK_AB R124, RZ, R124 ;  /* 0x0000007cff7c723e */ /* 0x000fca00000010ff */
[----:B------:R0:W-:Y:S01]  /*a260*/  @P2 STG.E.U16 desc[UR36][R8.64+0x32], R124 ;  /* 0x0000327c08002986 */ /* 0x0001e2000c101524 */
[----:B------:R-:W-:Y:S05]  /*a270*/  @!P3 BRA `(.L_x_249) ;  /* 0x000000000004b947 */ /* 0x000fea0003800000 */
[----:B------:R0:W5:Y:S02]  /*a280*/  LDG.E.LTC128B.U16 R221, desc[UR36][R10.64+0x30] ;  /* 0x000030240add7981 */ /* 0x000164000c1e1520 */
.L_x_249:
[----:B------:R-:W-:Y:S05]  /*a290*/  BSYNC B1 ;  /* 0x0000000000017941 */ /* 0x000fea0003800000 */
.L_x_248:
        /* <DEDUP_REMOVED lines=9> */
.L_x_251:
[----:B------:R-:W-:Y:S05]  /*a330*/  BSYNC B1 ;  /* 0x0000000000017941 */ /* 0x000fea0003800000 */
.L_x_250:
        /* <DEDUP_REMOVED lines=9> */
.L_x_253:
[----:B------:R-:W-:Y:S05]  /*a3d0*/  BSYNC B1 ;  /* 0x0000000000017941 */ /* 0x000fea0003800000 */
.L_x_252:
        /* <DEDUP_REMOVED lines=12> */
.L_x_255:
[----:B------:R-:W-:Y:S05]  /*a4a0*/  BSYNC B1 ;  /* 0x0000000000017941 */ /* 0x000fea0003800000 */
.L_x_254:
        /* <DEDUP_REMOVED lines=9> */
.L_x_257:
[----:B------:R-:W-:Y:S05]  /*a540*/  BSYNC B1 ;  /* 0x0000000000017941 */ /* 0x000fea0003800000 */
.L_x_256:
[----:B-----5:R-:W-:Y:S01]  /*a550*/  SHF.L.U32 R125, R221, 0x10, RZ ;  /* 0x00000010dd7d7819 */ /* 0x020fe200000006ff */
        /* <DEDUP_REMOVED lines=8> */
.L_x_259:
[----:B------:R-:W-:Y:S05]  /*a5e0*/  BSYNC B1 ;  /* 0x0000000000017941 */ /* 0x000fea0003800000 */
.L_x_258:
        /* <DEDUP_REMOVED lines=9> */
.L_x_261:
[----:B------:R-:W-:Y:S05]  /*a680*/  BSYNC B1 ;  /* 0x0000000000017941 */ /* 0x000fea0003800000 */
.L_x_260:
        /* <DEDUP_REMOVED lines=12> */
.L_x_263:
[----:B------:R-:W-:Y:S05]  /*a750*/  BSYNC B1 ;  /* 0x0000000000017941 */ /* 0x000fea0003800000 */
.L_x_262:
        /* <DEDUP_REMOVED lines=9> */
.L_x_265:
[----:B------:R-:W-:Y:S05]  /*a7f0*/  BSYNC B1 ;  /* 0x0000000000017941 */ /* 0x000fea0003800000 */
.L_x_264:
        /* <DEDUP_REMOVED lines=9> */
.L_x_267:
[----:B------:R-:W-:Y:S05]  /*a890*/  BSYNC B1 ;  /* 0x0000000000017941 */ /* 0x000fea0003800000 */
.L_x_266:
        /* <DEDUP_REMOVED lines=9> */
.L_x_269:
[----:B------:R-:W-:Y:S05]  /*a930*/  BSYNC B1 ;  /* 0x0000000000017941 */ /* 0x000fea0003800000 */
.L_x_268:
        /* <DEDUP_REMOVED lines=12> */
.L_x_271:
[----:B------:R-:W-:Y:S05]  /*aa00*/  BSYNC B1 ;  /* 0x0000000000017941 */ /* 0x000fea0003800000 */
.L_x_270:
        /* <DEDUP_REMOVED lines=9> */
.L_x_273:
[----:B------:R-:W-:Y:S05]  /*aaa0*/  BSYNC B1 ;  /* 0x0000000000017941 */ /* 0x000fea0003800000 */
.L_x_272:
        /* <DEDUP_REMOVED lines=9> */
.L_x_275:
[----:B------:R-:W-:Y:S05]  /*ab40*/  BSYNC B1 ;  /* 0x0000000000017941 */ /* 0x000fea0003800000 */
.L_x_274:
        /* <DEDUP_REMOVED lines=9> */
.L_x_277:
[----:B------:R-:W-:Y:S05]  /*abe0*/  BSYNC B1 ;  /* 0x0000000000017941 */ /* 0x000fea0003800000 */
.L_x_276:
[----:B-----5:R-:W-:Y:S01]  /*abf0*/  SHF.L.U32 R125, R221, 0x10, RZ ;  /* 0x00000010dd7d7819 */ /* 0x020fe200000006ff */
[----:B0-----:R-:W-:Y:S01]  /*ac00*/  @P3 IMAD.MOV.U32 R124, RZ, RZ, R8 ;  /* 0x000000ffff7c3224 */ /* 0x001fe200078e0008 */
[----:B------:R-:W-:Y:S01]  /*ac10*/  ISETP.GT.AND P2, PT, R0, 0x39, P0 ;  /* 0x000000390000780c */ /* 0x000fe20000744270 */
[----:B------:R-:W-:Y:S02]  /*ac20*/  BSSY B1, `(.L_x_278) ;  /* 0x0000009000017945 */ /* 0x000fe40003800000 */
        /* <DEDUP_REMOVED lines=8> */
.L_x_279:
[----:B------:R-:W-:Y:S05]  /*acb0*/  BSYNC B1 ;  /* 0x0000000000017941 */ /* 0x000fea0003800000 */
.L_x_278:
        /* <DEDUP_REMOVED lines=9> */
.L_x_281:
[----:B------:R-:W-:Y:S05]  /*ad50*/  BSYNC B1 ;  /* 0x0000000000017941 */ /* 0x000fea0003800000 */
.L_x_280:
        /* <DEDUP_REMOVED lines=9> */
.L_x_283:
[----:B------:R-:W-:Y:S05]  /*adf0*/  BSYNC B1 ;  /* 0x0000000000017941 */ /* 0x000fea0003800000 */
.L_x_282:
        /* <DEDUP_REMOVED lines=9> */
.L_x_285:
[----:B------:R-:W-:Y:S05]  /*ae90*/  BSYNC B1 ;  /* 0x0000000000017941 */ /* 0x000fea0003800000 */
.L_x_284:
        /* <DEDUP_REMOVED lines=12> */
.L_x_287:
[----:B------:R-:W-:Y:S05]  /*af60*/  BSYNC B1 ;  /* 0x0000000000017941 */ /* 0x000fea0003800000 */
.L_x_286:
        /* <DEDUP_REMOVED lines=9> */
.L_x_289:
[----:B------:R-:W-:Y:S05]  /*b000*/  BSYNC B1 ;  /* 0x0000000000017941 */ /* 0x000fea0003800000 */
.L_x_288:
        /* <DEDUP_REMOVED lines=9> */
.L_x_291:
[----:B------:R-:W-:Y:S05]  /*b0a0*/  BSYNC B1 ;  /* 0x0000000000017941 */ /* 0x000fea0003800000 */
.L_x_290:
        /* <DEDUP_REMOVED lines=9> */
.L_x_293:
[----:B------:R-:W-:Y:S05]  /*b140*/  BSYNC B1 ;  /* 0x0000000000017941 */ /* 0x000fea0003800000 */
.L_x_292:
        /* <DEDUP_REMOVED lines=12> */
.L_x_295:
[----:B------:R-:W-:Y:S05]  /*b210*/  BSYNC B1 ;  /* 0x0000000000017941 */ /* 0x000fea0003800000 */
.L_x_294:
        /* <DEDUP_REMOVED lines=9> */
.L_x_297:
[----:B------:R-:W-:Y:S05]  /*b2b0*/  BSYNC B1 ;  /* 0x0000000000017941 */ /* 0x000fea0003800000 */
.L_x_296:
        /* <DEDUP_REMOVED lines=9> */
.L_x_299:
[----:B------:R-:W-:Y:S05]  /*b350*/  BSYNC B1 ;  /* 0x0000000000017941 */ /* 0x000fea0003800000 */
.L_x_298:
        /* <DEDUP_REMOVED lines=9> */
.L_x_301:
[----:B------:R-:W-:Y:S05]  /*b3f0*/  BSYNC B1 ;  /* 0x0000000000017941 */ /* 0x000fea0003800000 */
.L_x_300:
        /* <DEDUP_REMOVED lines=12> */
.L_x_303:
[----:B------:R-:W-:Y:S05]  /*b4c0*/  BSYNC B1 ;  /* 0x0000000000017941 */ /* 0x000fea0003800000 */
.L_x_302:
        /* <DEDUP_REMOVED lines=9> */
.L_x_305:
[----:B------:R-:W-:Y:S05]  /*b560*/  BSYNC B1 ;  /* 0x0000000000017941 */ /* 0x000fea0003800000 */
.L_x_304:
        /* <DEDUP_REMOVED lines=9> */
.L_x_307:
[----:B------:R-:W-:Y:S05]  /*b600*/  BSYNC B1 ;  /* 0x0000000000017941 */ /* 0x000fea0003800000 */
.L_x_306:
        /* <DEDUP_REMOVED lines=9> */
.L_x_309:
[----:B------:R-:W-:Y:S05]  /*b6a0*/  BSYNC B1 ;  /* 0x0000000000017941 */ /* 0x000fea0003800000 */
.L_x_308:
        /* <DEDUP_REMOVED lines=12> */
.L_x_311:
[----:B------:R-:W-:Y:S05]  /*b770*/  BSYNC B1 ;  /* 0x0000000000017941 */ /* 0x000fea0003800000 */
.L_x_310:
        /* <DEDUP_REMOVED lines=9> */
.L_x_313:
[----:B------:R-:W-:Y:S05]  /*b810*/  BSYNC B1 ;  /* 0x0000000000017941 */ /* 0x000fea0003800000 */
.L_x_312:
        /* <DEDUP_REMOVED lines=9> */
.L_x_315:
[----:B------:R-:W-:Y:S05]  /*b8b0*/  BSYNC B1 ;  /* 0x0000000000017941 */ /* 0x000fea0003800000 */
.L_x_314:
        /* <DEDUP_REMOVED lines=9> */
.L_x_317:
[----:B------:R-:W-:Y:S05]  /*b950*/  BSYNC B1 ;  /* 0x0000000000017941 */ /* 0x000fea0003800000 */
.L_x_316:
        /* <DEDUP_REMOVED lines=12> */
.L_x_319:
[----:B------:R-:W-:Y:S05]  /*ba20*/  BSYNC B1 ;  /* 0x0000000000017941 */ /* 0x000fea0003800000 */
.L_x_318:
        /* <DEDUP_REMOVED lines=9> */
.L_x_321:
[----:B------:R-:W-:Y:S05]  /*bac0*/  BSYNC B1 ;  /* 0x0000000000017941 */ /* 0x000fea0003800000 */
.L_x_320:
        /* <DEDUP_REMOVED lines=9> */
.L_x_323:
[----:B------:R-:W-:Y:S05]  /*bb60*/  BSYNC B1 ;  /* 0x0000000000017941 */ /* 0x000fea0003800000 */
.L_x_322:
        /* <DEDUP_REMOVED lines=9> */
.L_x_325:
[----:B------:R-:W-:Y:S05]  /*bc00*/  BSYNC B1 ;  /* 0x0000000000017941 */ /* 0x000fea0003800000 */
.L_x_324:
        /* <DEDUP_REMOVED lines=12> */
.L_x_327:
[----:B------:R-:W-:Y:S05]  /*bcd0*/  BSYNC B1 ;  /* 0x0000000000017941 */ /* 0x000fea0003800000 */
.L_x_326:
        /* <DEDUP_REMOVED lines=9> */
.L_x_329:
[----:B------:R-:W-:Y:S05]  /*bd70*/  BSYNC B1 ;  /* 0x0000000000017941 */ /* 0x000fea0003800000 */
.L_x_328:
        /* <DEDUP_REMOVED lines=9> */
.L_x_331:
[----:B------:R-:W-:Y:S05]  /*be10*/  BSYNC B1 ;  /* 0x0000000000017941 */ /* 0x000fea0003800000 */
.L_x_330:
        /* <DEDUP_REMOVED lines=9> */
.L_x_333:
[----:B------:R-:W-:Y:S05]  /*beb0*/  BSYNC B1 ;  /* 0x0000000000017941 */ /* 0x000fea0003800000 */
.L_x_332:
        /* <DEDUP_REMOVED lines=12> */
.L_x_335:
[----:B------:R-:W-:Y:S05]  /*bf80*/  BSYNC B1 ;  /* 0x0000000000017941 */ /* 0x000fea0003800000 */
.L_x_334:
        /* <DEDUP_REMOVED lines=9> */
.L_x_337:
[----:B------:R-:W-:Y:S05]  /*c020*/  BSYNC B1 ;  /* 0x0000000000017941 */ /* 0x000fea0003800000 */
.L_x_336:
        /* <DEDUP_REMOVED lines=9> */
.L_x_339:
[----:B------:R-:W-:Y:S05]  /*c0c0*/  BSYNC B1 ;  /* 0x0000000000017941 */ /* 0x000fea0003800000 */
.L_x_338:
        /* <DEDUP_REMOVED lines=9> */
.L_x_341:
[----:B------:R-:W-:Y:S05]  /*c160*/  BSYNC B1 ;  /* 0x0000000000017941 */ /* 0x000fea0003800000 */
.L_x_340:
        /* <DEDUP_REMOVED lines=12> */
.L_x_343:
[----:B------:R-:W-:Y:S05]  /*c230*/  BSYNC B1 ;  /* 0x0000000000017941 */ /* 0x000fea0003800000 */
.L_x_342:
        /* <DEDUP_REMOVED lines=9> */
.L_x_345:
[----:B------:R-:W-:Y:S05]  /*c2d0*/  BSYNC B1 ;  /* 0x0000000000017941 */ /* 0x000fea0003800000 */
.L_x_344:
        /* <DEDUP_REMOVED lines=9> */
.L_x_347:
[----:B------:R-:W-:Y:S05]  /*c370*/  BSYNC B1 ;  /* 0x0000000000017941 */ /* 0x000fea0003800000 */
.L_x_346:
        /* <DEDUP_REMOVED lines=9> */
.L_x_349:
[----:B------:R-:W-:Y:S05]  /*c410*/  BSYNC B1 ;  /* 0x0000000000017941 */ /* 0x000fea0003800000 */
.L_x_348:
        /* <DEDUP_REMOVED lines=12> */
.L_x_351:
[----:B------:R-:W-:Y:S05]  /*c4e0*/  BSYNC B1 ;  /* 0x0000000000017941 */ /* 0x000fea0003800000 */
.L_x_350:
        /* <DEDUP_REMOVED lines=9> */
.L_x_353:
[----:B------:R-:W-:Y:S05]  /*c580*/  BSYNC B1 ;  /* 0x0000000000017941 */ /* 0x000fea0003800000 */
.L_x_352:
        /* <DEDUP_REMOVED lines=9> */
.L_x_355:
[----:B------:R-:W-:Y:S05]  /*c620*/  BSYNC B1 ;  /* 0x0000000000017941 */ /* 0x000fea0003800000 */
.L_x_354:
        /* <DEDUP_REMOVED lines=9> */
.L_x_357:
[----:B------:R-:W-:Y:S05]  /*c6c0*/  BSYNC B1 ;  /* 0x0000000000017941 */ /* 0x000fea0003800000 */
.L_x_356:
        /* <DEDUP_REMOVED lines=12> */
.L_x_359:
[----:B------:R-:W-:Y:S05]  /*c790*/  BSYNC B1 ;  /* 0x0000000000017941 */ /* 0x000fea0003800000 */
.L_x_358:
        /* <DEDUP_REMOVED lines=9> */
.L_x_361:
[----:B------:R-:W-:Y:S05]  /*c830*/  BSYNC B1 ;  /* 0x0000000000017941 */ /* 0x000fea0003800000 */
.L_x_360:
        /* <DEDUP_REMOVED lines=9> */
.L_x_363:
[----:B------:R-:W-:Y:S05]  /*c8d0*/  BSYNC B1 ;  /* 0x0000000000017941 */ /* 0x000fea0003800000 */
.L_x_362:
        /* <DEDUP_REMOVED lines=9> */
.L_x_365:
[----:B------:R-:W-:Y:S05]  /*c970*/  BSYNC B1 ;  /* 0x0000000000017941 */ /* 0x000fea0003800000 */
.L_x_364:
        /* <DEDUP_REMOVED lines=12> */
.L_x_367:
[----:B------:R-:W-:Y:S05]  /*ca40*/  BSYNC B1 ;  /* 0x0000000000017941 */ /* 0x000fea0003800000 */
.L_x_366:
        /* <DEDUP_REMOVED lines=9> */
.L_x_369:
[----:B------:R-:W-:Y:S05]  /*cae0*/  BSYNC B1 ;  /* 0x0000000000017941 */ /* 0x000fea0003800000 */
.L_x_368:
        /* <DEDUP_REMOVED lines=9> */
.L_x_371:
[----:B------:R-:W-:Y:S05]  /*cb80*/  BSYNC B1 ;  /* 0x0000000000017941 */ /* 0x000fea0003800000 */
.L_x_370:
        /* <DEDUP_REMOVED lines=9> */
.L_x_373:
[----:B------:R-:W-:Y:S05]  /*cc20*/  BSYNC B1 ;  /* 0x0000000000017941 */ /* 0x000fea0003800000 */
.L_x_372:
        /* <DEDUP_REMOVED lines=12> */
.L_x_375:
[----:B------:R-:W-:Y:S05]  /*ccf0*/  BSYNC B1 ;  /* 0x0000000000017941 */ /* 0x000fea0003800000 */
.L_x_374:
        /* <DEDUP_REMOVED lines=9> */
.L_x_377:
[----:B------:R-:W-:Y:S05]  /*cd90*/  BSYNC B1 ;  /* 0x0000000000017941 */ /* 0x000fea0003800000 */
.L_x_376:
        /* <DEDUP_REMOVED lines=9> */
.L_x_379:
[----:B------:R-:W-:Y:S05]  /*ce30*/  BSYNC B1 ;  /* 0x0000000000017941 */ /* 0x000fea0003800000 */
.L_x_378:
        /* <DEDUP_REMOVED lines=9> */
.L_x_381:
[----:B------:R-:W-:Y:S05]  /*ced0*/  BSYNC B1 ;  /* 0x0000000000017941 */ /* 0x000fea0003800000 */
.L_x_380:
        /* <DEDUP_REMOVED lines=12> */
.L_x_383:
[----:B------:R-:W-:Y:S05]  /*cfa0*/  BSYNC B1 ;  /* 0x0000000000017941 */ /* 0x000fea0003800000 */
.L_x_382:
        /* <DEDUP_REMOVED lines=9> */
.L_x_385:
[----:B------:R-:W-:Y:S05]  /*d040*/  BSYNC B1 ;  /* 0x0000000000017941 */ /* 0x000fea0003800000 */
.L_x_384:
        /* <DEDUP_REMOVED lines=9> */
.L_x_387:
[----:B------:R-:W-:Y:S05]  /*d0e0*/  BSYNC B1 ;  /* 0x0000000000017941 */ /* 0x000fea0003800000 */
.L_x_386:
        /* <DEDUP_REMOVED lines=9> */
.L_x_389:
[----:B------:R-:W-:Y:S05]  /*d180*/  BSYNC B1 ;  /* 0x0000000000017941 */ /* 0x000fea0003800000 */
.L_x_388:
        /* <DEDUP_REMOVED lines=12> */
.L_x_391:
[----:B------:R-:W-:Y:S05]  /*d250*/  BSYNC B1 ;  /* 0x0000000000017941 */ /* 0x000fea0003800000 */
.L_x_390:
        /* <DEDUP_REMOVED lines=9> */
.L_x_393:
[----:B------:R-:W-:Y:S05]  /*d2f0*/  BSYNC B1 ;  /* 0x0000000000017941 */ /* 0x000fea0003800000 */
.L_x_392:
        /* <DEDUP_REMOVED lines=9> */
.L_x_395:
[----:B------:R-:W-:Y:S05]  /*d390*/  BSYNC B1 ;  /* 0x0000000000017941 */ /* 0x000fea0003800000 */
.L_x_394:
        /* <DEDUP_REMOVED lines=9> */
.L_x_397:
[----:B------:R-:W-:Y:S05]  /*d430*/  BSYNC B1 ;  /* 0x0000000000017941 */ /* 0x000fea0003800000 */
.L_x_396:
        /* <DEDUP_REMOVED lines=12> */
.L_x_399:
[----:B------:R-:W-:Y:S05]  /*d500*/  BSYNC B1 ;  /* 0x0000000000017941 */ /* 0x000fea0003800000 */
.L_x_398:
        /* <DEDUP_REMOVED lines=9> */
.L_x_401:
[----:B------:R-:W-:Y:S05]  /*d5a0*/  BSYNC B1 ;  /* 0x0000000000017941 */ /* 0x000fea0003800000 */
.L_x_400:
        /* <DEDUP_REMOVED lines=9> */
.L_x_403:
[----:B------:R-:W-:Y:S05]  /*d640*/  BSYNC B1 ;  /* 0x0000000000017941 */ /* 0x000fea0003800000 */
.L_x_402:
        /* <DEDUP_REMOVED lines=9> */
.L_x_405:
[----:B------:R-:W-:Y:S05]  /*d6e0*/  BSYNC B1 ;  /* 0x0000000000017941 */ /* 0x000fea0003800000 */
.L_x_404:
        /* <DEDUP_REMOVED lines=12> */
.L_x_407:
[----:B------:R-:W-:Y:S05]  /*d7b0*/  BSYNC B1 ;  /* 0x0000000000017941 */ /* 0x000fea0003800000 */
.L_x_406:
[----:B01-345:R-:W-:Y:S01]  /*d7c0*/  IMAD.U32 R7, R221, 0x10000, RZ ;  /* 0x00010000dd077824 */ /* 0x03bfe200078e00ff */
        /* <DEDUP_REMOVED lines=8> */
.L_x_409:
[----:B------:R-:W-:Y:S05]  /*d850*/  BSYNC B1 ;  /* 0x0000000000017941 */ /* 0x000fea0003800000 */
.L_x_408:
[----:B-----5:R-:W-:Y:S01]  /*d860*/  IMAD.U32 R7, R221, 0x10000, RZ ;  /* 0x00010000dd077824 */ /* 0x020fe200078e00ff */
[----:B------:R-:W-:Y:S01]  /*d870*/  ISETP.GT.AND P1, PT, R0, 0xb9, P1 ;  /* 0x000000b90000780c */ /* 0x000fe20000f24270 */
[----:B------:R-:W-:Y:S01]  /*d880*/  BSSY B1, `(.L_x_410) ;  /* 0x0000008000017945 */ /* 0x000fe20003800000 */
[----:B------:R-:W-:Y:S01]  /*d890*/  IADD3 R125, P0, R220, 0x100, RZ ;  /* 0x00000100dc7d7810 */ /* 0x000fe20007f1e0ff */
[----:B------:R-:W-:-:S04]  /*d8a0*/  FMUL R7, R7, R16 ;  /* 0x0000001007077220 */ /* 0x000fc80000400000 */
[----:B------:R-:W-:-:S05]  /*d8b0*/  FFMA R7, R214, R2, R7 ;  /* 0x00000002d6077223 */ /* 0x000fca0000000007 */
[----:B------:R-:W-:-:S05]  /*d8c0*/  F2FP.BF16.F32.PACK_AB R7, RZ, R7 ;  /* 0x00000007ff07723e */ /* 0x000fca00000010ff */
[----:B------:R3:W-:Y:S01]  /*d8d0*/  @P2 STG.E.U16 desc[UR36][R120.64+0x170], R7 ;  /* 0x0001700778002986 */ /* 0x0007e2000c101524 */
[----:B------:R-:W-:Y:S05]  /*d8e0*/  @!P1 BRA `(.L_x_411) ;  /* 0x0000000000049947 */ /* 0x000fea0003800000 */
[----:B------:R4:W5:Y:S02]  /*d8f0*/  LDG.E.LTC128B.U16 R221, desc[UR36][R10.64+0x172] ;  /* 0x000172240add7981 */ /* 0x000964000c1e1520 */
.L_x_411:
[----:B------:R-:W-:Y:S05]  /*d900*/  BSYNC B1 ;  /* 0x0000000000017941 */ /* 0x000fea0003800000 */
.L_x_410:
[----:B---3-5:R-:W-:Y:S01]  /*d910*/  IMAD.U32 R7, R221, 0x10000, RZ ;  /* 0x00010000dd077824 */ /* 0x028fe200078e00ff */
[----:B------:R-:W-:Y:S01]  /*d920*/  BSSY B1, `(.L_x_412) ;  /* 0x0000011000017945 */ /* 0x000fe20003800000 */
[----:B0-----:R-:W-:Y:S01]  /*d930*/  IMAD.X R9, RZ, RZ, UR7, P0 ;  /* 0x00000007ff097e24 */ /* 0x001fe200080e06ff */
[----:B------:R-:W-:Y:S01]  /*d940*/  ISETP.GT.AND P0, PT, R3, 0x100, PT ;  /* 0x000001000300780c */ /* 0x000fe20003f04270 */
[----:B------:R-:W-:Y:S02]  /*d950*/  FMUL R6, R7, R16 ;  /* 0x0000001007067220 */ /* 0x000fe40000400000 */
[----:B------:R-:W-:Y:S01]  /*d960*/  IMAD R8, R9, R14, RZ ;  /* 0x0000000e09087224 */ /* 0x000fe200078e02ff */
[----:B------:R-:W-:Y:S01]  /*d970*/  ISETP.GT.AND P4, PT, R0, RZ, P0 ;  /* 0x000000ff0000720c */ /* 0x000fe20000784270 */
[----:B------:R-:W-:Y:S01]  /*d980*/  FFMA R215, R215, R2, R6 ;  /* 0x00000002d7d77223 */ /* 0x000fe20000000006 */
[----:B------:R-:W-:-:S04]  /*d990*/  IMAD.WIDE.U32 R6, R125, R14, R20 ;  /* 0x0000000e7d067225 */ /* 0x000fc800078e0014 */
[----:B------:R-:W-:Y:S01]  /*d9a0*/  F2FP.BF16.F32.PACK_AB R215, RZ, R215 ;  /* 0x000000d7ffd7723e */ /* 0x000fe200000010ff */
[----:B------:R-:W-:Y:S01]  /*d9b0*/  IMAD R15, R125, R15, R8 ;  /* 0x0000000f7d0f7224 */ /* 0x000fe200078e0208 */
[----:B------:R-:W-:-:S03]  /*d9c0*/  LEA R8, P2, R6, R12, 0x1 ;  /* 0x0000000c06087211 */ /* 0x000fc600078408ff */
[----:B------:R0:W-:Y:S01]  /*d9d0*/  @P1 STG.E.U16 desc[UR36][R122.64+0x172], R215 ;  /* 0x000172d77a001986 */ /* 0x0001e2000c101524 */
[----:B------:R-:W-:-:S05]  /*d9e0*/  IMAD.IADD R7, R7, 0x1, R15 ;  /* 0x0000000107077824 */ /* 0x000fca00078e020f */
[----:B------:R-:W-:Y:S01]  /*d9f0*/  LEA.HI.X R9, R6, R13, R7, 0x1, P2 ;  /* 0x0000000d06097211 */ /* 0x000fe200010f0c07 */
[----:B------:R-:W-:Y:S01]  /*da00*/  IMAD.WIDE.U32 R6, R125, R14, R18 ;  /* 0x0000000e7d067225 */ /* 0x000fe200078e0012 */
[----:B------:R-:W-:Y:S06]  /*da10*/  @!P4 BRA `(.L_x_413) ;  /* 0x000000000004c947 */ /* 0x000fec0003800000 */
[----:B------:R3:W5:Y:S02]  /*da20*/  LDG.E.LTC128B.U16 R221, desc[UR36][R8.64] ;  /* 0x0000002408dd7981 */ /* 0x000764000c1e1520 */
.L_x_413:
[----:B------:R-:W-:Y:S05]  /*da30*/  BSYNC B1 ;  /* 0x0000000000017941 */ /* 0x000fea0003800000 */
.L_x_412:
[----:B---3-5:R-:W-:Y:S01]  /*da40*/  IMAD.U32 R9, R221, 0x10000, RZ ;  /* 0x00010000dd097824 */ /* 0x028fe200078e00ff */
[----:B------:R-:W-:Y:S01]  /*da50*/  ISETP.GT.AND P2, PT, R0, 0x1, P0 ;  /* 0x000000010000780c */ /* 0x000fe20000744270 */
[----:B------:R-:W-:Y:S01]  /*da60*/  IMAD.U32 R121, RZ, RZ, UR8 ;  /* 0x00000008ff797e24 */ /* 0x000fe2000f8e00ff */
[----:B------:R-:W-:Y:S01]  /*da70*/  IADD3 R7, R15, R7, RZ ;  /* 0x000000070f077210 */ /* 0x000fe20007ffe0ff */
[----:B-12-4-:R-:W-:Y:S01]  /*da80*/  FMUL R11, R9, R16 ;  /* 0x00000010090b7220 */ /* 0x016fe20000400000 */
[----:B------:R-:W-:Y:S01]  /*da90*/  IMAD.U32 R10, RZ, RZ, UR9 ;  /* 0x00000009ff0a7e24 */ /* 0x000fe2000f8e00ff */
[----:B------:R-:W-:Y:S01]  /*daa0*/  BSSY B1, `(.L_x_414) ;  /* 0x000000c000017945 */ /* 0x000fe20003800000 */
[C---:B------:R-:W-:Y:S01]  /*dab0*/  LEA R4, P1, R121.reuse, R4, 0x9 ;  /* 0x0000000479047211 */ /* 0x040fe200078248ff */
[----:B------:R-:W-:Y:S01]  /*dac0*/  FFMA R11, R24, R2, R11 ;  /* 0x00000002180b7223 */ /* 0x000fe2000000000b */
[----:B------:R-:W-:Y:S02]  /*dad0*/  IMAD.WIDE.U32 R8, R22, UR43, R6 ;  /* 0x0000002b16087c25 */ /* 0x000fe4000f8e0006 */
[----:B------:R-:W-:-:S02]  /*dae0*/  LEA.HI.X R5, R121, R5, R10, 0x9, P1 ;  /* 0x0000000579057211 */ /* 0x000fc400008f4c0a */
[----:B------:R-:W-:Y:S01]  /*daf0*/  F2FP.BF16.F32.PACK_AB R11, RZ, R11 ;  /* 0x0000000bff0b723e */ /* 0x000fe200000010ff */
[----:B------:R-:W-:Y:S01]  /*db00*/  IMAD.IADD R7, R23, 0x1, R9 ;  /* 0x0000000117077824 */ /* 0x000fe200078e0209 */
[----:B------:R-:W-:-:S03]  /*db10*/  LEA R6, P3, R8, R12, 0x1 ;  /* 0x0000000c08067211 */ /* 0x000fc600078608ff */
[----:B------:R1:W-:Y:S01]  /*db20*/  @P4 STG.E.U16 desc[UR36][R4.64], R11 ;  /* 0x0000000b04004986 */ /* 0x0003e2000c101524 */
[----:B------:R-:W-:Y:S01]  /*db30*/  LEA.HI.X R7, R8, R13, R7, 0x1, P3 ;  /* 0x0000000d08077211 */ /* 0x000fe200018f0c07 */
[----:B------:R-:W-:Y:S08]  /*db40*/  @!P2 BRA `(.L_x_415) ;  /* 0x000000000004a947 */ /* 0x000ff00003800000 */
[----:B------:R2:W5:Y:S02]  /*db50*/  LDG.E.LTC128B.U16 R221, desc[UR36][R6.64+0x2] ;  /* 0x0000022406dd7981 */ /* 0x000564000c1e1520 */
.L_x_415:
[----:B------:R-:W-:Y:S05]  /*db60*/  BSYNC B1 ;  /* 0x0000000000017941 */ /* 0x000fea0003800000 */
.L_x_414:
[----:B-----5:R-:W-:Y:S01]  /*db70*/  IMAD.U32 R9, R221, 0x10000, RZ ;  /* 0x00010000dd097824 */ /* 0x020fe200078e00ff */
[----:B------:R-:W-:Y:S01]  /*db80*/  ISETP.GT.AND P1, PT, R3, 0x108, PT ;  /* 0x000001080300780c */ /* 0x000fe20003f24270 */
[----:B-1----:R-:W-:Y:S01]  /*db90*/  IMAD.WIDE.U32 R10, R125, R14, R218 ;  /* 0x0000000e7d0a7225 */ /* 0x002fe200078e00da */
        /* <DEDUP_REMOVED lines=9> */
[----:B------:R-:W-:-:S03]  /*dc30*/  LEA R8, P4, R216, R12, 0x1 ;  /* 0x0000000cd8087211 */ /* 0x000fc600078808ff */
[----:B------:R1:W-:Y:S01]  /*dc40*/  @P2 STG.E.U16 desc[UR36][R4.64+0x2], R3 ;  /* 0x0000020304002986 */ /* 0x0003e2000c101524 */
[----:B------:R-:W-:Y:S01]  /*dc50*/  LEA.HI.X R9, R216, R13, R20, 0x1, P4 ;  /* 0x0000000dd8097211 */ /* 0x000fe200020f0c14 */
[----:B------:R-:W-:Y:S08]  /*dc60*/  @!P3 BRA `(.L_x_417) ;  /* 0x000000000004b947 */ /* 0x000ff00003800000 */
[----:B------:R3:W5:Y:S02]  /*dc70*/  LDG.E.LTC128B.U16 R221, desc[UR36][R8.64] ;  /* 0x0000002408dd7981 */ /* 0x000764000c1e1520 */
.L_x_417:
[----:B------:R-:W-:Y:S05]  /*dc80*/  BSYNC B1 ;  /* 0x0000000000017941 */ /* 0x000fea0003800000 */
.L_x_416:
[----:B-1---5:R-:W-:Y:S01]  /*dc90*/  SHF.L.U32 R3, R221, 0x10, RZ ;  /* 0x00000010dd037819 */ /* 0x022fe200000006ff */
[----:B------:R-:W-:Y:S01]  /*dca0*/  IMAD.X R11, R19, 0x1, R15, P5 ;  /* 0x00000001130b7824 */ /* 0x000fe200028e060f */
[----:B------:R-:W-:Y:S01]  /*dcb0*/  IADD3 R226, P2, R4, R226, RZ ;  /* 0x000000e204e27210 */ /* 0x000fe20007f5e0ff */
[----:B------:R-:W-:Y:S01]  /*dcc0*/  BSSY B1, `(.L_x_418) ;  /* 0x000000d000017945 */ /* 0x000fe20003800000 */
[----:B------:R-:W-:Y:S01]  /*dcd0*/  ISETP.GT.AND P5, PT, R0, 0x1, P1 ;  /* 0x000000010000780c */ /* 0x000fe20000fa4270 */
[----:B------:R-:W-:Y:S01]  /*dce0*/  FMUL R3, R3, R16 ;  /* 0x0000001003037220 */ /* 0x000fe20000400000 */
[----:B---3--:R-:W-:-:S04]  /*dcf0*/  IMAD.WIDE.U32 R8, R22, UR43, R10 ;  /* 0x0000002b16087c25 */ /* 0x008fc8000f8e000a */
[----:B------:R-:W-:Y:S01]  /*dd00*/  FFMA R3, R26, R2, R3 ;  /* 0x000000021a037223 */ /* 0x000fe20000000003 */
[----:B------:R-:W-:Y:S01]  /*dd10*/  IMAD.X R227, R5, 0x1, R225, P2 ;  /* 0x0000000105e37824 */ /* 0x000fe200010e06e1 */
[----:B------:R-:W-:Y:S01]  /*dd20*/  LEA R12, P4, R8, R12, 0x1 ;  /* 0x0000000c080c7211 */ /* 0x000fe200078808ff */
[----:B------:R-:W-:Y:S02]  /*dd30*/  IMAD.IADD R23, R23, 0x1, R9 ;  /* 0x0000000117177824 */ /* 0x000fe400078e0209 */
[----:B------:R-:W-:-:S03]  /*dd40*/  F2FP.BF16.F32.PACK_AB R3, RZ, R3 ;  /* 0x00000003ff03723e */ /* 0x000fc600000010ff */
[----:B------:R-:W-:Y:S02]  /*dd50*/  LEA.HI.X R13, R8, R13, R23, 0x1, P4 ;  /* 0x0000000d080d7211 */ /* 0x000fe400020f0c17 */
[----:B------:R1:W-:Y:S01]  /*dd60*/  @P3 STG.E.U16 desc[UR36][R226.64], R3 ;  /* 0x00000003e2003986 */ /* 0x0003e2000c101524 */
[----:B------:R-:W-:Y:S05]  /*dd70*/  @!P5 BRA `(.L_x_419) ;  /* 0x000000000004d947 */ /* 0x000fea0003800000 */
[----:B------:R3:W5:Y:S02]  /*dd80*/  LDG.E.LTC128B.U16 R221, desc[UR36][R12.64+0x2] ;  /* 0x000002240cdd7981 */ /* 0x000764000c1e1520 */
.L_x_419:
[----:B------:R-:W-:Y:S05]  /*dd90*/  BSYNC B1 ;  /* 0x0000000000017941 */ /* 0x000fea0003800000 */
.L_x_418:
[----:B-1---5:R-:W-:Y:S01]  /*dda0*/  IMAD.U32 R3, R221, 0x10000, RZ ;  /* 0x00010000dd037824 */ /* 0x022fe200078e00ff */
[----:B------:R-:W-:Y:S01]  /*ddb0*/  ISETP.GT.AND P2, PT, R0, 0x8, P0 ;  /* 0x000000080000780c */ /* 0x000fe20000744270 */
[----:B------:R-:W-:Y:S01]  /*ddc0*/  @P5 IMAD.MOV.U32 R9, RZ, RZ, R227 ;  /* 0x000000ffff095224 */ /* 0x000fe200078e00e3 */
        /* <DEDUP_REMOVED lines=9> */
.L_x_421:
[----:B------:R-:W-:Y:S05]  /*de60*/  BSYNC B1 ;  /* 0x0000000000017941 */ /* 0x000fea0003800000 */
.L_x_420:
[----:B-1---5:R-:W-:Y:S01]  /*de70*/  SHF.L.U32 R3, R221, 0x10, RZ ;  /* 0x00000010dd037819 */ /* 0x022fe200000006ff */
        /* <DEDUP_REMOVED lines=8> */
.L_x_423:
[----:B------:R-:W-:Y:S05]  /*df00*/  BSYNC B1 ;  /* 0x0000000000017941 */ /* 0x000fea0003800000 */
.L_x_422:
[----:B-1---5:R-:W-:Y:S01]  /*df10*/  IMAD.U32 R3, R221, 0x10000, RZ ;  /* 0x00010000dd037824 */ /* 0x022fe200078e00ff */
        /* <DEDUP_REMOVED lines=8> */
.L_x_425:
[----:B------:R-:W-:Y:S05]  /*dfa0*/  BSYNC B1 ;  /* 0x0000000000017941 */ /* 0x000fea0003800000 */
.L_x_424:
[----:B-----5:R-:W-:Y:S01]  /*dfb0*/  IMAD.U32 R3, R221, 0x10000, RZ ;  /* 0x00010000dd037824 */ /* 0x020fe200078e00ff */
[----:B------:R-:W-:Y:S01]  /*dfc0*/  ISETP.GT.AND P3, PT, R0, 0x9, P1 ;  /* 0x000000090000780c */ /* 0x000fe20000f64270 */
[----:B-1----:R-:W-:Y:S01]  /*dfd0*/  @P2 IMAD.MOV.U32 R8, RZ, RZ, R226 ;  /* 0x000000ffff082224 */ /* 0x002fe200078e00e2 */
[----:B------:R-:W-:Y:S01]  /*dfe0*/  BSSY B1, `(.L_x_426) ;  /* 0x0000008000017945 */ /* 0x000fe20003800000 */
[----:B------:R-:W-:Y:S01]  /*dff0*/  FMUL R3, R3, R16 ;  /* 0x0000001003037220 */ /* 0x000fe20000400000 */
[----:B------:R-:W-:-:S03]  /*e000*/  @P2 IMAD.MOV.U32 R9, RZ, RZ, R227 ;  /* 0x000000ffff092224 */ /* 0x000fc600078e00e3 */
[----:B------:R-:W-:-:S05]  /*e010*/  FFMA R3, R30, R2, R3 ;  /* 0x000000021e037223 */ /* 0x000fca0000000003 */
[----:B------:R-:W-:-:S05]  /*e020*/  F2FP.BF16.F32.PACK_AB R3, RZ, R3 ;  /* 0x00000003ff03723e */ /* 0x000fca00000010ff */
[----:B------:R1:W-:Y:S01]  /*e030*/  @P2 STG.E.U16 desc[UR36][R8.64+0x10], R3 ;  /* 0x0000100308002986 */ /* 0x0003e2000c101524 */
[----:B------:R-:W-:Y:S05]  /*e040*/  @!P3 BRA `(.L_x_427) ;  /* 0x000000000004b947 */ /* 0x000fea0003800000 */
[----:B------:R0:W5:Y:S02]  /*e050*/  LDG.E.LTC128B.U16 R221, desc[UR36][R12.64+0x12] ;  /* 0x000012240cdd7981 */ /* 0x000164000c1e1520 */
.L_x_427:
[----:B------:R-:W-:Y:S05]  /*e060*/  BSYNC B1 ;  /* 0x0000000000017941 */ /* 0x000fea0003800000 */
.L_x_426:
[----:B-1---5:R-:W-:Y:S01]  /*e070*/  IMAD.U32 R3, R221, 0x10000, RZ ;  /* 0x00010000dd037824 */ /* 0x022fe200078e00ff */
[----:B------:R-:W-:Y:S01]  /*e080*/  @P3 MOV R9, R227 ;  /* 0x000000e300093202 */ /* 0x000fe20000000f00 */
        /* <DEDUP_REMOVED lines=10> */
.L_x_429:
[----:B------:R-:W-:Y:S05]  /*e130*/  BSYNC B1 ;  /* 0x0000000000017941 */ /* 0x000fea0003800000 */
.L_x_428:
        /* <DEDUP_REMOVED lines=9> */
.L_x_431:
[----:B------:R-:W-:Y:S05]  /*e1d0*/  BSYNC B1 ;  /* 0x0000000000017941 */ /* 0x000fea0003800000 */
.L_x_430:
        /* <DEDUP_REMOVED lines=9> */
.L_x_433:
[----:B------:R-:W-:Y:S05]  /*e270*/  BSYNC B1 ;  /* 0x0000000000017941 */ /* 0x000fea0003800000 */
.L_x_432:
        /* <DEDUP_REMOVED lines=11> */
.L_x_435:
[----:B------:R-:W-:Y:S05]  /*e330*/  BSYNC B1 ;  /* 0x0000000000017941 */ /* 0x000fea0003800000 */
.L_x_434:
[----:B-1---5:R-:W-:Y:S01]  /*e340*/  IMAD.U32 R3, R221, 0x10000, RZ ;  /* 0x00010000dd037824 */ /* 0x022fe200078e00ff */
[----:B------:R-:W-:Y:S01]  /*e350*/  ISETP.GT.AND P2, PT, R0, 0x18, P0 ;  /* 0x000000180000780c */ /* 0x000fe20000744270 */
[----:B------:R-:W-:Y:S01]  /*e360*/  @P3 IMAD.MOV.U32 R9, RZ, RZ, R227 ;  /* 0x000000ffff093224 */ /* 0x000fe200078e00e3 */
        /* <DEDUP_REMOVED lines=9> */
.L_x_437:
[----:B------:R-:W-:Y:S05]  /*e400*/  BSYNC B1 ;  /* 0x0000000000017941 */ /* 0x000fea0003800000 */
.L_x_436:
        /* <DEDUP_REMOVED lines=9> */
.L_x_439:
[----:B------:R-:W-:Y:S05]  /*e4a0*/  BSYNC B1 ;  /* 0x0000000000017941 */ /* 0x000fea0003800000 */
.L_x_438:
        /* <DEDUP_REMOVED lines=9> */
.L_x_441:
[----:B------:R-:W-:Y:S05]  /*e540*/  BSYNC B1 ;  /* 0x0000000000017941 */ /* 0x000fea0003800000 */
.L_x_440:
        /* <DEDUP_REMOVED lines=11> */
.L_x_443:
[----:B------:R-:W-:Y:S05]  /*e600*/  BSYNC B1 ;  /* 0x0000000000017941 */ /* 0x000fea0003800000 */
.L_x_442:
[----:B-1---5:R-:W-:Y:S01]  /*e610*/  SHF.L.U32 R3, R221, 0x10, RZ ;  /* 0x00000010dd037819 */ /* 0x022fe200000006ff */
[----:B------:R-:W-:Y:S01]  /*e620*/  @P3 IMAD.MOV.U32 R9, RZ, RZ, R227 ;  /* 0x000000ffff093224 */ /* 0x000fe200078e00e3 */
        /* <DEDUP_REMOVED lines=10> */
.L_x_445:
[----:B------:R-:W-:Y:S05]  /*e6d0*/  BSYNC B1 ;  /* 0x0000000000017941 */ /* 0x000fea0003800000 */
.L_x_444:
        /* <DEDUP_REMOVED lines=9> */
.L_x_447:
[----:B------:R-:W-:Y:S05]  /*e770*/  BSYNC B1 ;  /* 0x0000000000017941 */ /* 0x000fea0003800000 */
.L_x_446:
        /* <DEDUP_REMOVED lines=9> */
.L_x_449:
[----:B------:R-:W-:Y:S05]  /*e810*/  BSYNC B1 ;  /* 0x0000000000017941 */ /* 0x000fea0003800000 */
.L_x_448:
[----:B-----5:R-:W-:Y:S01]  /*e820*/  IMAD.U32 R3, R221, 0x10000, RZ ;  /* 0x00010000dd037824 */ /* 0x020fe200078e00ff */
[----:B------:R-:W-:Y:S01]  /*e830*/  @P2 MOV R9, R227 ;  /* 0x000000e300092202 */ /* 0x000fe20000000f00 */
[----:B-1----:R-:W-:Y:S01]  /*e840*/  @P2 IMAD.MOV.U32 R8, RZ, RZ, R226 ;  /* 0x000000ffff082224 */ /* 0x002fe200078e00e2 */
[----:B------:R-:W-:Y:S01]  /*e850*/  ISETP.GT.AND P3, PT, R0, 0x21, P1 ;  /* 0x000000210000780c */ /* 0x000fe20000f64270 */
[----:B------:R-:W-:Y:S01]  /*e860*/  FMUL R3, R3, R16 ;  /* 0x0000001003037220 */ /* 0x000fe20000400000 */
[----:B------:R-:W-:Y:S03]  /*e870*/  BSSY B1, `(.L_x_450) ;  /* 0x0000006000017945 */ /* 0x000fe60003800000 */
[----:B------:R-:W-:-:S05]  /*e880*/  FFMA R3, R42, R2, R3 ;  /* 0x000000022a037223 */ /* 0x000fca0000000003 */
[----:B------:R-:W-:-:S05]  /*e890*/  F2FP.BF16.F32.PACK_AB R3, RZ, R3 ;  /* 0x00000003ff03723e */ /* 0x000fca00000010ff */
[----:B------:R1:W-:Y:S01]  /*e8a0*/  @P2 STG.E.U16 desc[UR36][R8.64+0x40], R3 ;  /* 0x0000400308002986 */ /* 0x0003e2000c101524 */
[----:B------:R-:W-:Y:S05]  /*e8b0*/  @!P3 BRA `(.L_x_451) ;  /* 0x000000000004b947 */ /* 0x000fea0003800000 */
[----:B------:R0:W5:Y:S02]  /*e8c0*/  LDG.E.LTC128B.U16 R221, desc[UR36][R12.64+0x42] ;  /* 0x000042240cdd7981 */ /* 0x000164000c1e1520 */
.L_x_451:
[----:B------:R-:W-:Y:S05]  /*e8d0*/  BSYNC B1 ;  /* 0x0000000000017941 */ /* 0x000fea0003800000 */
.L_x_450:
        /* <DEDUP_REMOVED lines=12> */
.L_x_453:
[----:B------:R-:W-:Y:S05]  /*e9a0*/  BSYNC B1 ;  /* 0x0000000000017941 */ /* 0x000fea0003800000 */
.L_x_452:
        /* <DEDUP_REMOVED lines=9> */
.L_x_455:
[----:B------:R-:W-:Y:S05]  /*ea40*/  BSYNC B1 ;  /* 0x0000000000017941 */ /* 0x000fea0003800000 */
.L_x_454:
        /* <DEDUP_REMOVED lines=9> */
.L_x_457:
[----:B------:R-:W-:Y:S05]  /*eae0*/  BSYNC B1 ;  /* 0x0000000000017941 */ /* 0x000fea0003800000 */
.L_x_456:
[----:B-----5:R-:W-:Y:S01]  /*eaf0*/  IMAD.U32 R3, R221, 0x10000, RZ ;  /* 0x00010000dd037824 */ /* 0x020fe200078e00ff */
[----:B-1----:R-:W-:Y:S01]  /*eb00*/  @P2 MOV R8, R226 ;  /* 0x000000e200082202 */ /* 0x002fe20000000f00 */
[----:B------:R-:W-:Y:S01]  /*eb10*/  @P2 IMAD.MOV.U32 R9, RZ, RZ, R227 ;  /* 0x000000ffff092224 */ /* 0x000fe200078e00e3 */
        /* <DEDUP_REMOVED lines=8> */
.L_x_459:
[----:B------:R-:W-:Y:S05]  /*eba0*/  BSYNC B1 ;  /* 0x0000000000017941 */ /* 0x000fea0003800000 */
.L_x_458:
        /* <DEDUP_REMOVED lines=12> */
.L_x_461:
[----:B------:R-:W-:Y:S05]  /*ec70*/  BSYNC B1 ;  /* 0x0000000000017941 */ /* 0x000fea0003800000 */
.L_x_460:
        /* <DEDUP_REMOVED lines=9> */
.L_x_463:
[----:B------:R-:W-:Y:S05]  /*ed10*/  BSYNC B1 ;  /* 0x0000000000017941 */ /* 0x000fea0003800000 */
.L_x_462:
        /* <DEDUP_REMOVED lines=9> */
.L_x_465:
[----:B------:R-:W-:Y:S05]  /*edb0*/  BSYNC B1 ;  /* 0x0000000000017941 */ /* 0x000fea0003800000 */
.L_x_464:
[----:B-----5:R-:W-:Y:S01]  /*edc0*/  SHF.L.U32 R3, R221, 0x10, RZ ;  /* 0x00000010dd037819 */ /* 0x020fe200000006ff */
[----:B-1----:R-:W-:Y:S01]  /*edd0*/  @P2 IMAD.MOV.U32 R8, RZ, RZ, R226 ;  /* 0x000000ffff082224 */ /* 0x002fe200078e00e2 */
[----:B------:R-:W-:Y:S01]  /*ede0*/  ISETP.GT.AND P3, PT, R0, 0x31, P1 ;  /* 0x000000310000780c */ /* 0x000fe20000f64270 */
[----:B------:R-:W-:Y:S01]  /*edf0*/  @P2 IMAD.MOV.U32 R9, RZ, RZ, R227 ;  /* 0x000000ffff092224 */ /* 0x000fe200078e00e3 */
[----:B------:R-:W-:Y:S01]  /*ee00*/  BSSY B1, `(.L_x_466) ;  /* 0x0000007000017945 */ /* 0x000fe20003800000 */
[----:B------:R-:W-:-:S04]  /*ee10*/  FMUL R3, R3, R16 ;  /* 0x0000001003037220 */ /* 0x000fc80000400000 */
[----:B------:R-:W-:-:S05]  /*ee20*/  FFMA R3, R50, R2, R3 ;  /* 0x0000000232037223 */ /* 0x000fca0000000003 */
[----:B------:R-:W-:-:S05]  /*ee30*/  F2FP.BF16.F32.PACK_AB R3, RZ, R3 ;  /* 0x00000003ff03723e */ /* 0x000fca00000010ff */
[----:B------:R1:W-:Y:S01]  /*ee40*/  @P2 STG.E.U16 desc[UR36][R8.64+0x60], R3 ;  /* 0x0000600308002986 */ /* 0x0003e2000c101524 */
[----:B------:R-:W-:Y:S05]  /*ee50*/  @!P3 BRA `(.L_x_467) ;  /* 0x000000000004b947 */ /* 0x000fea0003800000 */
[----:B------:R0:W5:Y:S02]  /*ee60*/  LDG.E.LTC128B.U16 R221, desc[UR36][R12.64+0x62] ;  /* 0x000062240cdd7981 */ /* 0x000164000c1e1520 */
.L_x_467:
[----:B------:R-:W-:Y:S05]  /*ee70*/  BSYNC B1 ;  /* 0x0000000000017941 */ /* 0x000fea0003800000 */
.L_x_466:
        /* <DEDUP_REMOVED lines=12> */
.L_x_469:
[----:B------:R-:W-:Y:S05]  /*ef40*/  BSYNC B1 ;  /* 0x0000000000017941 */ /* 0x000fea0003800000 */
.L_x_468:
        /* <DEDUP_REMOVED lines=9> */
.L_x_471:
[----:B------:R-:W-:Y:S05]  /*efe0*/  BSYNC B1 ;  /* 0x0000000000017941 */ /* 0x000fea0003800000 */
.L_x_470:
        /* <DEDUP_REMOVED lines=9> */
.L_x_473:
[----:B------:R-:W-:Y:S05]  /*f080*/  BSYNC B1 ;  /* 0x0000000000017941 */ /* 0x000fea0003800000 */
.L_x_472:
        /* <DEDUP_REMOVED lines=11> */
.L_x_475:
[----:B------:R-:W-:Y:S05]  /*f140*/  BSYNC B1 ;  /* 0x0000000000017941 */ /* 0x000fea0003800000 */
.L_x_474:
        /* <DEDUP_REMOVED lines=12> */
.L_x_477:
[----:B------:R-:W-:Y:S05]  /*f210*/  BSYNC B1 ;  /* 0x0000000000017941 */ /* 0x000fea0003800000 */
.L_x_476:
        /* <DEDUP_REMOVED lines=9> */
.L_x_479:
[----:B------:R-:W-:Y:S05]  /*f2b0*/  BSYNC B1 ;  /* 0x0000000000017941 */ /* 0x000fea0003800000 */
.L_x_478:
        /* <DEDUP_REMOVED lines=9> */
.L_x_481:
[----:B------:R-:W-:Y:S05]  /*f350*/  BSYNC B1 ;  /* 0x0000000000017941 */ /* 0x000fea0003800000 */
.L_x_480:
        /* <DEDUP_REMOVED lines=11> */
.L_x_483:
[----:B------:R-:W-:Y:S05]  /*f410*/  BSYNC B1 ;  /* 0x0000000000017941 */ /* 0x000fea0003800000 */
.L_x_482:
        /* <DEDUP_REMOVED lines=12> */
.L_x_485:
[----:B------:R-:W-:Y:S05]  /*f4e0*/  BSYNC B1 ;  /* 0x0000000000017941 */ /* 0x000fea0003800000 */
.L_x_484:
        /* <DEDUP_REMOVED lines=9> */
.L_x_487:
[----:B------:R-:W-:Y:S05]  /*f580*/  BSYNC B1 ;  /* 0x0000000000017941 */ /* 0x000fea0003800000 */
.L_x_486:
        /* <DEDUP_REMOVED lines=9> */
.L_x_489:
[----:B------:R-:W-:Y:S05]  /*f620*/  BSYNC B1 ;  /* 0x0000000000017941 */ /* 0x000fea0003800000 */
.L_x_488:
        /* <DEDUP_REMOVED lines=11> */
.L_x_491:
[----:B------:R-:W-:Y:S05]  /*f6e0*/  BSYNC B1 ;  /* 0x0000000000017941 */ /* 0x000fea0003800000 */
.L_x_490:
        /* <DEDUP_REMOVED lines=12> */
.L_x_493:
[----:B------:R-:W-:Y:S05]  /*f7b0*/  BSYNC B1 ;  /* 0x0000000000017941 */ /* 0x000fea0003800000 */
.L_x_492:
        /* <DEDUP_REMOVED lines=9> */
.L_x_495:
[----:B------:R-:W-:Y:S05]  /*f850*/  BSYNC B1 ;  /* 0x0000000000017941 */ /* 0x000fea0003800000 */
.L_x_494:
        /* <DEDUP_REMOVED lines=9> */
.L_x_497:
[----:B------:R-:W-:Y:S05]  /*f8f0*/  BSYNC B1 ;  /* 0x0000000000017941 */ /* 0x000fea0003800000 */
.L_x_496:
        /* <DEDUP_REMOVED lines=11> */
.L_x_499:
[----:B------:R-:W-:Y:S05]  /*f9b0*/  BSYNC B1 ;  /* 0x0000000000017941 */ /* 0x000fea0003800000 */
.L_x_498:
        /* <DEDUP_REMOVED lines=12> */
.L_x_501:
[----:B------:R-:W-:Y:S05]  /*fa80*/  BSYNC B1 ;  /* 0x0000000000017941 */ /* 0x000fea0003800000 */
.L_x_500:
        /* <DEDUP_REMOVED lines=9> */
.L_x_503:
[----:B------:R-:W-:Y:S05]  /*fb20*/  BSYNC B1 ;  /* 0x0000000000017941 */ /* 0x000fea0003800000 */
.L_x_502:
        /* <DEDUP_REMOVED lines=9> */
.L_x_505:
[----:B------:R-:W-:Y:S05]  /*fbc0*/  BSYNC B1 ;  /* 0x0000000000017941 */ /* 0x000fea0003800000 */
.L_x_504:
        /* <DEDUP_REMOVED lines=11> */
.L_x_507:
[----:B------:R-:W-:Y:S05]  /*fc80*/  BSYNC B1 ;  /* 0x0000000000017941 */ /* 0x000fea0003800000 */
.L_x_506:
        /* <DEDUP_REMOVED lines=12> */
.L_x_509:
[----:B------:R-:W-:Y:S05]  /*fd50*/  BSYNC B1 ;  /* 0x0000000000017941 */ /* 0x000fea0003800000 */
.L_x_508:
        /* <DEDUP_REMOVED lines=9> */
.L_x_511:
[----:B------:R-:W-:Y:S05]  /*fdf0*/  BSYNC B1 ;  /* 0x0000000000017941 */ /* 0x000fea0003800000 */
.L_x_510:
        /* <DEDUP_REMOVED lines=9> */
.L_x_513:
[----:B------:R-:W-:Y:S05]  /*fe90*/  BSYNC B1 ;  /* 0x0000000000017941 */ /* 0x000fea0003800000 */
.L_x_512:
        /* <DEDUP_REMOVED lines=11> */
.L_x_515:
[----:B------:R-:W-:Y:S05]  /*ff50*/  BSYNC B1 ;  /* 0x0000000000017941 */ /* 0x000fea0003800000 */
.L_x_514:
        /* <DEDUP_REMOVED lines=12> */
.L_x_517:
[----:B------:R-:W-:Y:S05]  /*10020*/  BSYNC B1 ;  /* 0x0000000000017941 */ /* 0x000fea0003800000 */
.L_x_516:
        /* <DEDUP_REMOVED lines=9> */
.L_x_519:
[----:B------:R-:W-:Y:S05]  /*100c0*/  BSYNC B1 ;  /* 0x0000000000017941 */ /* 0x000fea0003800000 */
.L_x_518:
        /* <DEDUP_REMOVED lines=9> */
.L_x_521:
[----:B------:R-:W-:Y:S05]  /*10160*/  BSYNC B1 ;  /* 0x0000000000017941 */ /* 0x000fea0003800000 */
.L_x_520:
        /* <DEDUP_REMOVED lines=11> */
.L_x_523:
[----:B------:R-:W-:Y:S05]  /*10220*/  BSYNC B1 ;  /* 0x0000000000017941 */ /* 0x000fea0003800000 */
.L_x_522:
        /* <DEDUP_REMOVED lines=12> */
.L_x_525:
[----:B------:R-:W-:Y:S05]  /*102f0*/  BSYNC B1 ;  /* 0x0000000000017941 */ /* 0x000fea0003800000 */
.L_x_524:
        /* <DEDUP_REMOVED lines=9> */
.L_x_527:
[----:B------:R-:W-:Y:S05]  /*10390*/  BSYNC B1 ;  /* 0x0000000000017941 */ /* 0x000fea0003800000 */
.L_x_526:
        /* <DEDUP_REMOVED lines=9> */
.L_x_529:
[----:B------:R-:W-:Y:S05]  /*10430*/  BSYNC B1 ;  /* 0x0000000000017941 */ /* 0x000fea0003800000 */
.L_x_528:
        /* <DEDUP_REMOVED lines=11> */
.L_x_531:
[----:B------:R-:W-:Y:S05]  /*104f0*/  BSYNC B1 ;  /* 0x0000000000017941 */ /* 0x000fea0003800000 */
.L_x_530:
        /* <DEDUP_REMOVED lines=12> */
.L_x_533:
[----:B------:R-:W-:Y:S05]  /*105c0*/  BSYNC B1 ;  /* 0x0000000000017941 */ /* 0x000fea0003800000 */
.L_x_532:
        /* <DEDUP_REMOVED lines=9> */
.L_x_535:
[----:B------:R-:W-:Y:S05]  /*10660*/  BSYNC B1 ;  /* 0x0000000000017941 */ /* 0x000fea0003800000 */
.L_x_534:
        /* <DEDUP_REMOVED lines=9> */
.L_x_537:
[----:B------:R-:W-:Y:S05]  /*10700*/  BSYNC B1 ;  /* 0x0000000000017941 */ /* 0x000fea0003800000 */
.L_x_536:
        /* <DEDUP_REMOVED lines=11> */
.L_x_539:
[----:B------:R-:W-:Y:S05]  /*107c0*/  BSYNC B1 ;  /* 0x0000000000017941 */ /* 0x000fea0003800000 */
.L_x_538:
        /* <DEDUP_REMOVED lines=12> */
.L_x_541:
[----:B------:R-:W-:Y:S05]  /*10890*/  BSYNC B1 ;  /* 0x0000000000017941 */ /* 0x000fea0003800000 */
.L_x_540:
        /* <DEDUP_REMOVED lines=9> */
.L_x_543:
[----:B------:R-:W-:Y:S05]  /*10930*/  BSYNC B1 ;  /* 0x0000000000017941 */ /* 0x000fea0003800000 */
.L_x_542:
        /* <DEDUP_REMOVED lines=9> */
.L_x_545:
[----:B------:R-:W-:Y:S05]  /*109d0*/  BSYNC B1 ;  /* 0x0000000000017941 */ /* 0x000fea0003800000 */
.L_x_544:
        /* <DEDUP_REMOVED lines=11> */
.L_x_547:
[----:B------:R-:W-:Y:S05]  /*10a90*/  BSYNC B1 ;  /* 0x0000000000017941 */ /* 0x000fea0003800000 */
.L_x_546:
        /* <DEDUP_REMOVED lines=12> */
.L_x_549:
[----:B------:R-:W-:Y:S05]  /*10b60*/  BSYNC B1 ;  /* 0x0000000000017941 */ /* 0x000fea0003800000 */
.L_x_548:
        /* <DEDUP_REMOVED lines=9> */
.L_x_551:
[----:B------:R-:W-:Y:S05]  /*10c00*/  BSYNC B1 ;  /* 0x0000000000017941 */ /* 0x000fea0003800000 */
.L_x_550:
        /* <DEDUP_REMOVED lines=9> */
.L_x_553:
[----:B------:R-:W-:Y:S05]  /*10ca0*/  BSYNC B1 ;  /* 0x0000000000017941 */ /* 0x000fea0003800000 */
.L_x_552:
        /* <DEDUP_REMOVED lines=11> */
.L_x_555:
[----:B------:R-:W-:Y:S05]  /*10d60*/  BSYNC B1 ;  /* 0x0000000000017941 */ /* 0x000fea0003800000 */
.L_x_554:
        /* <DEDUP_REMOVED lines=12> */
.L_x_557:
[----:B------:R-:W-:Y:S05]  /*10e30*/  BSYNC B1 ;  /* 0x0000000000017941 */ /* 0x000fea0003800000 */
.L_x_556:
        /* <DEDUP_REMOVED lines=9> */
.L_x_559:
[----:B------:R-:W-:Y:S05]  /*10ed0*/  BSYNC B1 ;  /* 0x0000000000017941 */ /* 0x000fea0003800000 */
.L_x_558:
        /* <DEDUP_REMOVED lines=9> */
.L_x_561:
[----:B------:R-:W-:Y:S05]  /*10f70*/  BSYNC B1 ;  /* 0x0000000000017941 */ /* 0x000fea0003800000 */
.L_x_560:
        /* <DEDUP_REMOVED lines=11> */
.L_x_563:
[----:B------:R-:W-:Y:S05]  /*11030*/  BSYNC B1 ;  /* 0x0000000000017941 */ /* 0x000fea0003800000 */
.L_x_562:
        /* <DEDUP_REMOVED lines=12> */
.L_x_565:
[----:B------:R-:W-:Y:S05]  /*11100*/  BSYNC B1 ;  /* 0x0000000000017941 */ /* 0x000fea0003800000 */
.L_x_564:
        /* <DEDUP_REMOVED lines=9> */
.L_x_567:
[----:B------:R-:W-:Y:S05]  /*111a0*/  BSYNC B1 ;  /* 0x0000000000017941 */ /* 0x000fea0003800000 */
.L_x_566:
        /* <DEDUP_REMOVED lines=9> */
.L_x_569:
[----:B------:R-:W-:Y:S05]  /*11240*/  BSYNC B1 ;  /* 0x0000000000017941 */ /* 0x000fea0003800000 */
.L_x_568:
        /* <DEDUP_REMOVED lines=11> */
.L_x_571:
[----:B------:R-:W-:Y:S05]  /*11300*/  BSYNC B1 ;  /* 0x0000000000017941 */ /* 0x000fea0003800000 */
.L_x_570:
        /* <DEDUP_REMOVED lines=12> */
.L_x_573:
[----:B------:R-:W-:Y:S05]  /*113d0*/  BSYNC B1 ;  /* 0x0000000000017941 */ /* 0x000fea0003800000 */
.L_x_572:
        /* <DEDUP_REMOVED lines=9> */
.L_x_575:
[----:B------:R-:W-:Y:S05]  /*11470*/  BSYNC B1 ;  /* 0x0000000000017941 */ /* 0x000fea0003800000 */
.L_x_574:
        /* <DEDUP_REMOVED lines=9> */
.L_x_577:
[----:B------:R-:W-:Y:S05]  /*11510*/  BSYNC B1 ;  /* 0x0000000000017941 */ /* 0x000fea0003800000 */
.L_x_576:
        /* <DEDUP_REMOVED lines=11> */
.L_x_579:
[----:B------:R-:W-:Y:S05]  /*115d0*/  BSYNC B1 ;  /* 0x0000000000017941 */ /* 0x000fea0003800000 */
.L_x_578:
        /* <DEDUP_REMOVED lines=12> */
.L_x_581:
[----:B------:R-:W-:Y:S05]  /*116a0*/  BSYNC B1 ;  /* 0x0000000000017941 */ /* 0x000fea0003800000 */
.L_x_580:
        /* <DEDUP_REMOVED lines=9> */
.L_x_583:
[----:B------:R-:W-:Y:S05]  /*11740*/  BSYNC B1 ;  /* 0x0000000000017941 */ /* 0x000fea0003800000 */
.L_x_582:
        /* <DEDUP_REMOVED lines=9> */
.L_x_585:
[----:B------:R-:W-:Y:S05]  /*117e0*/  BSYNC B1 ;  /* 0x0000000000017941 */ /* 0x000fea0003800000 */
.L_x_584:
        /* <DEDUP_REMOVED lines=11> */
.L_x_587:
[----:B------:R-:W-:Y:S05]  /*118a0*/  BSYNC B1 ;  /* 0x0000000000017941 */ /* 0x000fea0003800000 */
.L_x_586:
        /* <DEDUP_REMOVED lines=12> */
.L_x_589:
[----:B------:R-:W-:Y:S05]  /*11970*/  BSYNC B1 ;  /* 0x0000000000017941 */ /* 0x000fea0003800000 */
.L_x_588:
        /* <DEDUP_REMOVED lines=9> */
.L_x_591:
[----:B------:R-:W-:Y:S05]  /*11a10*/  BSYNC B1 ;  /* 0x0000000000017941 */ /* 0x000fea0003800000 */
.L_x_590:
        /* <DEDUP_REMOVED lines=9> */
.L_x_593:
[----:B------:R-:W-:Y:S05]  /*11ab0*/  BSYNC B1 ;  /* 0x0000000000017941 */ /* 0x000fea0003800000 */
.L_x_592:
        /* <DEDUP_REMOVED lines=11> */
.L_x_595:
[----:B------:R-:W-:Y:S05]  /*11b70*/  BSYNC B1 ;  /* 0x0000000000017941 */ /* 0x000fea0003800000 */
.L_x_594:
        /* <DEDUP_REMOVED lines=12> */
.L_x_597:
[----:B------:R-:W-:Y:S05]  /*11c40*/  BSYNC B1 ;  /* 0x0000000000017941 */ /* 0x000fea0003800000 */
.L_x_596:
        /* <DEDUP_REMOVED lines=9> */
.L_x_599:
[----:B------:R-:W-:Y:S05]  /*11ce0*/  BSYNC B1 ;  /* 0x0000000000017941 */ /* 0x000fea0003800000 */
.L_x_598:
[----:B-1---5:R-:W-:Y:S01]  /*11cf0*/  IMAD.U32 R3, R221, 0x10000, RZ ;  /* 0x00010000dd037824 */ /* 0x022fe200078e00ff */
[----:B------:R-:W-:Y:S01]  /*11d00*/  ISETP.GT.AND P2, PT, R0, 0xb8, P1 ;  /* 0x000000b80000780c */ /* 0x000fe20000f44270 */
[----:B------:R-:W-:Y:S02]  /*11d10*/  BSSY B1, `(.L_x_600) ;  /* 0x0000007000017945 */ /* 0x000fe40003800000 */
[----:B0-2-4-:R-:W-:-:S04]  /*11d20*/  FMUL R6, R3, R16 ;  /* 0x0000001003067220 */ /* 0x015fc80000400000 */
[----:B------:R-:W-:-:S05]  /*11d30*/  FFMA R6, R117, R2, R6 ;  /* 0x0000000275067223 */ /* 0x000fca0000000006 */
[----:B------:R-:W-:-:S05]  /*11d40*/  F2FP.BF16.F32.PACK_AB R6, RZ, R6 ;  /* 0x00000006ff06723e */ /* 0x000fca00000010ff */
[----:B------:R0:W-:Y:S01]  /*11d50*/  @P0 STG.E.U16 desc[UR36][R4.64+0x172], R6 ;  /* 0x0001720604000986 */ /* 0x0001e2000c101524 */
[----:B------:R-:W-:Y:S05]  /*11d60*/  @!P2 BRA `(.L_x_601) ;  /* 0x000000000004a947 */ /* 0x000fea0003800000 */
[----:B------:R1:W5:Y:S02]  /*11d70*/  LDG.E.LTC128B.U16 R221, desc[UR36][R12.64+0x170] ;  /* 0x000170240cdd7981 */ /* 0x000364000c1e1520 */
.L_x_601:
[----:B------:R-:W-:Y:S05]  /*11d80*/  BSYNC B1 ;  /* 0x0000000000017941 */ /* 0x000fea0003800000 */
.L_x_600:
[----:B-----5:R-:W-:Y:S01]  /*11d90*/  IMAD.U32 R3, R221, 0x10000, RZ ;  /* 0x00010000dd037824 */ /* 0x020fe200078e00ff */
[----:B------:R-:W-:Y:S01]  /*11da0*/  ISETP.GT.AND P1, PT, R0, 0xb9, P1 ;  /* 0x000000b90000780c */ /* 0x000fe20000f24270 */
[----:B0-----:R-:W-:Y:S01]  /*11db0*/  @P2 IMAD.MOV.U32 R4, RZ, RZ, R226 ;  /* 0x000000ffff042224 */ /* 0x001fe200078e00e2 */
        /* <DEDUP_REMOVED lines=8> */
.L_x_603:
[----:B------:R-:W-:Y:S05]  /*11e40*/  BSYNC B1 ;  /* 0x0000000000017941 */ /* 0x000fea0003800000 */
.L_x_602:
[----:B------:R-:W-:Y:S05]  /*11e50*/  @!P1 BRA `(.L_x_604) ;  /* 0x0000005400b49947 */ /* 0x000fea0003800000 */
[----:B-----5:R-:W-:-:S04]  /*11e60*/  IMAD.U32 R221, R221, 0x10000, RZ ;  /* 0x00010000dddd7824 */ /* 0x020fc800078e00ff */
[----:B------:R-:W-:-:S04]  /*11e70*/  FMUL R0, R221, R16 ;  /* 0x00000010dd007220 */ /* 0x000fc80000400000 */
[----:B------:R-:W-:-:S05]  /*11e80*/  FFMA R0, R119, R2, R0 ;  /* 0x0000000277007223 */ /* 0x000fca0000000000 */
[----:B------:R-:W-:-:S05]  /*11e90*/  F2FP.BF16.F32.PACK_AB R0, RZ, R0 ;  /* 0x00000000ff00723e */ /* 0x000fca00000010ff */
[----:B------:R4:W-:Y:S01]  /*11ea0*/  STG.E.U16 desc[UR36][R226.64+0x172], R0 ;  /* 0x00017200e2007986 */ /* 0x0009e2000c101524 */
[----:B------:R-:W-:Y:S05]  /*11eb0*/  BRA `(.L_x_604) ;  /* 0x00000054009c7947 */ /* 0x000fea0003800000 */
.L_x_33:
[----:B------:R-:W2:Y:S01]  /*11ec0*/  LDL.LU R8, [R1+0xc] ;  /* 0x00000c0001087983 */ /* 0x000ea20000300800 */
[----:B------:R-:W-:-:S03]  /*11ed0*/  ULDC.64 UR4, c[0x0][0x5c0] ;  /* 0x0001700000047ab9 */ /* 0x000fc60000000a00 */
[----:B------:R-:W3:Y:S04]  /*11ee0*/  LDL.LU R15, [R1+0x60] ;  /* 0x00006000010f7983 */ /* 0x000ee80000300800 */
[----:B------:R-:W4:Y:S04]  /*11ef0*/  LDL.LU R14, [R1+0x64] ;  /* 0x00006400010e7983 */ /* 0x000f280000300800 */
        /* <DEDUP_REMOVED lines=18> */
[----:B------:R0:W-:Y:S04]  /*12020*/  STL [R1+0x228], R82 ;  /* 0x0002285201007387 */ /* 0x0001e80000100800 */
[----:B0-----:R-:W3:Y:S04]  /*12030*/  LDL.LU R82, [R1+0xb4] ;  /* 0x0000b40001527983 */ /* 0x001ee80000300800 */
[----:B------:R0:W-:Y:S04]  /*12040*/  STL [R1+0x224], R83 ;  /* 0x0002245301007387 */ /* 0x0001e80000100800 */
[----:B0-----:R-:W4:Y:S04]  /*12050*/  LDL.LU R83, [R1+0xbc] ;  /* 0x0000bc0001537983 */ /* 0x001f280000300800 */
        /* <DEDUP_REMOVED lines=11> */
[----:B------:R-:W-:Y:S04]  /*12110*/  STL [R1+0x220], R84 ;  /* 0x0002205401007387 */ /* 0x000fe80000100800 */
[----:B------:R0:W-:Y:S04]  /*12120*/  STL [R1+0x21c], R85 ;  /* 0x00021c5501007387 */ /* 0x0001e80000100800 */
[----:B0-----:R-:W4:Y:S04]  /*12130*/  LDL.LU R85, [R1+0xb8] ;  /* 0x0000b80001557983 */ /* 0x001f280000300800 */
        /* <DEDUP_REMOVED lines=58> */
[----:B------:R0:W-:Y:S01]  /*124e0*/  STL [R1+0x1a4], R115 ;  /* 0x0001a47301007387 */ /* 0x0001e20000100800 */
[----:B------:R-:W-:-:S03]  /*124f0*/  LEA R4, P0, R6, UR4, 0x1 ;  /* 0x0000000406047c11 */ /* 0x000fc6000f8008ff */
[----:B0-----:R-:W4:Y:S04]  /*12500*/  LDL.LU R115, [R1+0x134] ;  /* 0x0001340001737983 */ /* 0x001f280000300800 */
[----:B------:R0:W-:Y:S04]  /*12510*/  STL [R1+0x1a0], R116 ;  /* 0x0001a07401007387 */ /* 0x0001e80000100800 */
[----:B0-----:R-:W4:Y:S04]  /*12520*/  LDL.LU R116, [R1+0x138] ;  /* 0x0001380001747983 */ /* 0x001f280000300800 */
[----:B------:R0:W-:Y:S01]  /*12530*/  STL [R1+0x19c], R117 ;  /* 0x00019c7501007387 */ /* 0x0001e20000100800 */
[----:B------:R-:W-:-:S03]  /*12540*/  LEA.HI.X R5, R6, UR5, R10, 0x1, P0 ;  /* 0x0000000506057c11 */ /* 0x000fc600080f0c0a */
        /* <DEDUP_REMOVED lines=9> */
[----:B------:R-:W2:Y:S04]  /*125e0*/  LDL.LU R6, [R1] ;  /* 0x0000000001067983 */ /* 0x000ea80000300800 */
[----:B------:R-:W3:Y:S04]  /*125f0*/  LDL.LU R7, [R1+0x8] ;  /* 0x0000080001077983 */ /* 0x000ee80000300800 */
[----:B------:R-:W4:Y:S01]  /*12600*/  LDL.LU R10, [R1+0x7c] ;  /* 0x00007c00010a7983 */ /* 0x000f220000300800 */
[----:B--2---:R-:W-:-:S05]  /*12610*/  FMUL R6, R6, R2 ;  /* 0x0000000206067220 */ /* 0x004fca0000400000 */
[----:B------:R-:W-:-:S05]  /*12620*/  F2FP.BF16.F32.PACK_AB R6, RZ, R6 ;  /* 0x00000006ff06723e */ /* 0x000fca00000010ff */
[----:B------:R0:W-:Y:S04]  /*12630*/  @P2 STG.E.U16 desc[UR36][R4.64], R6 ;  /* 0x0000000604002986 */ /* 0x0001e8000c101524 */
[----:B0-----:R-:W2:Y:S01]  /*12640*/  LDL.LU R6, [R1+0x4] ;  /* 0x0000040001067983 */ /* 0x001ea20000300800 */
[----:B------:R-:W-:Y:S01]  /*12650*/  ISETP.GT.AND P0, PT, R0, 0x1, P1 ;  /* 0x000000010000780c */ /* 0x000fe20000f04270 */
[-C--:B---3--:R-:W-:Y:S01]  /*12660*/  FMUL R7, R7, R2.reuse ;  /* 0x0000000207077220 */ /* 0x088fe20000400000 */
[----:B------:R-:W-:Y:S01]  /*12670*/  USHF.L.U32 UR5, UR8, 0x4, URZ ;  /* 0x0000000408057899 */ /* 0x000fe2000800063f */
[----:B------:R-:W-:Y:S01]  /*12680*/  FMUL R8, R8, R2 ;  /* 0x0000000208087220 */ /* 0x000fe20000400000 */
[----:B------:R-:W-:Y:S02]  /*12690*/  USHF.L.U64.HI UR4, UR8, 0x4, UR9 ;  /* 0x0000000408047899 */ /* 0x000fe40008010209 */
[----:B------:R-:W-:-:S02]  /*126a0*/  F2FP.BF16.F32.PACK_AB R7, RZ, R7 ;  /* 0x00000007ff07723e */ /* 0x000fc400000010ff */
[----:B------:R-:W-:Y:S02]  /*126b0*/  F2FP.BF16.F32.PACK_AB R8, RZ, R8 ;  /* 0x00000008ff08723e */ /* 0x000fe400000010ff */
[----:B------:R-:W-:Y:S01]  /*126c0*/  PRMT R9, R7, 0x7610, R9 ;  /* 0x0000761007097816 */ /* 0x000fe20000000009 */
[----:B--2---:R-:W-:-:S05]  /*126d0*/  FMUL R6, R6, R2 ;  /* 0x0000000206067220 */ /* 0x004fca0000400000 */
[----:B------:R-:W-:-:S05]  /*126e0*/  F2FP.BF16.F32.PACK_AB R6, RZ, R6 ;  /* 0x00000006ff06723e */ /* 0x000fca00000010ff */
[----:B------:R0:W-:Y:S01]  /*126f0*/  @P0 STG.E.U16 desc[UR36][R4.64+0x2], R6 ;  /* 0x0000020604000986 */ /* 0x0001e2000c101524 */
[----:B------:R-:W-:-:S04]  /*12700*/  ISETP.GT.AND P0, PT, R3, 0x8, PT ;  /* 0x000000080300780c */ /* 0x000fc80003f04270 */
[----:B------:R-:W-:Y:S02]  /*12710*/  ISETP.GT.AND P2, PT, R0, RZ, P0 ;  /* 0x000000ff0000720c */ /* 0x000fe40000744270 */
[----:B0-----:R-:W-:-:S04]  /*12720*/  IADD3 R6, P3, R4, UR5, RZ ;  /* 0x0000000504067c10 */ /* 0x001fc8000ff7e0ff */
[----:B------:R-:W-:-:S07]  /*12730*/  IADD3.X R7, R5, UR4, RZ, P3, !PT ;  /* 0x0000000405077c10 */ /* 0x000fce0009ffe4ff */
[----:B------:R0:W-:Y:S01]  /*12740*/  @P2 STG.E.U16 desc[UR36][R6.64], R9 ;  /* 0x0000000906002986 */ /* 0x0001e2000c101524 */
[----:B------:R-:W-:-:S03]  /*12750*/  ISETP.GT.AND P2, PT, R0, 0x1, P0 ;  /* 0x000000010000780c */ /* 0x000fc60000744270 */
[----:B0-----:R-:W2:Y:S10]  /*12760*/  LDL.LU R9, [R1+0x58] ;  /* 0x0000580001097983 */ /* 0x001eb40000300800 */
[----:B------:R0:W-:Y:S04]  /*12770*/  @P2 STG.E.U16 desc[UR36][R6.64+0x2], R8 ;  /* 0x0000020806002986 */ /* 0x0001e8000c101524 */
[----:B0-----:R-:W3:Y:S01]  /*12780*/  LDL.LU R8, [R1+0x10] ;  /* 0x0000100001087983 */ /* 0x001ee20000300800 */
[----:B------:R-:W-:Y:S01]  /*12790*/  ISETP.GT.AND P2, PT, R0, 0x8, P1 ;  /* 0x000000080000780c */ /* 0x000fe20000f44270 */
[----:B---3--:R-:W-:-:S05]  /*127a0*/  FMUL R8, R8, R2 ;  /* 0x0000000208087220 */ /* 0x008fca0000400000 */
[----:B------:R-:W-:-:S07]  /*127b0*/  F2FP.BF16.F32.PACK_AB R8, RZ, R8 ;  /* 0x00000008ff08723e */ /* 0x000fce00000010ff */
        /* <DEDUP_REMOVED lines=83> */
[-C--:B--2---:R-:W-:Y:S01]  /*12cf0*/  FMUL R9, R9, R2.reuse ;  /* 0x0000000209097220 */ /* 0x084fe20000400000 */
[----:B------:R-:W-:-:S04]  /*12d00*/  FMUL R237, R82, R2 ;  /* 0x0000000252ed7220 */ /* 0x000fc80000400000 */
[----:B------:R-:W-:Y:S01]  /*12d10*/  F2FP.BF16.F32.PACK_AB R9, RZ, R9 ;  /* 0x00000009ff09723e */ /* 0x000fe200000010ff */
[----:B----4-:R-:W-:-:S03]  /*12d20*/  FMUL R236, R83, R2 ;  /* 0x0000000253ec7220 */ /* 0x010fc60000400000 */
[----:B------:R-:W-:Y:S01]  /*12d30*/  PRMT R84, R9, 0x7610, R84 ;  /* 0x0000761009547816 */ /* 0x000fe20000000054 */
[----:B---3--:R-:W-:-:S05]  /*12d40*/  FMUL R8, R8, R2 ;  /* 0x0000000208087220 */ /* 0x008fca0000400000 */
[----:B------:R-:W-:-:S05]  /*12d50*/  F2FP.BF16.F32.PACK_AB R8, RZ, R8 ;  /* 0x00000008ff08723e */ /* 0x000fca00000010ff */
[----:B------:R0:W-:Y:S04]  /*12d60*/  @P2 STG.E.U16 desc[UR36][R4.64+0x52], R8 ;  /* 0x0000520804002986 */ /* 0x0001e8000c101524 */
[----:B0-----:R-:W2:Y:S01]  /*12d70*/  LDL.LU R8, [R1+0x5c] ;  /* 0x00005c0001087983 */ /* 0x001ea20000300800 */
[----:B------:R-:W-:Y:S01]  /*12d80*/  ISETP.GT.AND P5, PT, R0, 0x30, P1 ;  /* 0x000000300000780c */ /* 0x000fe20000fa4270 */
[-C--:B------:R-:W-:Y:S01]  /*12d90*/  FMUL R15, R15, R2.reuse ;  /* 0x000000020f0f7220 */ /* 0x080fe20000400000 */
[-C--:B------:R-:W-:Y:S01]  /*12da0*/  FMUL R14, R14, R2.reuse ;  /* 0x000000020e0e7220 */ /* 0x080fe20000400000 */
[----:B------:R-:W3:Y:S01]  /*12db0*/  LDL.LU R82, [R1+0x228] ;  /* 0x0002280001527983 */ /* 0x000ee20000300800 */
[-C--:B------:R-:W-:Y:S01]  /*12dc0*/  FMUL R13, R13, R2.reuse ;  /* 0x000000020d0d7220 */ /* 0x080fe20000400000 */
[-C--:B------:R-:W-:Y:S01]  /*12dd0*/  FMUL R12, R12, R2.reuse ;  /* 0x000000020c0c7220 */ /* 0x080fe20000400000 */
[-C--:B------:R-:W-:Y:S01]  /*12de0*/  FMUL R11, R11, R2.reuse ;  /* 0x000000020b0b7220 */ /* 0x080fe20000400000 */
[----:B------:R-:W4:Y:S01]  /*12df0*/  LDL.LU R83, [R1+0x224] ;  /* 0x0002240001537983 */ /* 0x000f220000300800 */
[-C--:B------:R-:W-:Y:S01]  /*12e00*/  FMUL R221, R221, R2.reuse ;  /* 0x00000002dddd7220 */ /* 0x080fe20000400000 */
[-C--:B------:R-:W-:Y:S01]  /*12e10*/  FMUL R223, R223, R2.reuse ;  /* 0x00000002dfdf7220 */ /* 0x080fe20000400000 */
[-C--:B------:R-:W-:Y:S01]  /*12e20*/  FMUL R10, R10, R2.reuse ;  /* 0x000000020a0a7220 */ /* 0x080fe20000400000 */
[----:B------:R-:W3:Y:S01]  /*12e30*/  LDL.LU R9, [R1+0x17c] ;  /* 0x00017c0001097983 */ /* 0x000ee20000300800 */
[----:B------:R-:W-:Y:S01]  /*12e40*/  ISETP.GT.AND P2, PT, R0, 0x28, P0 ;  /* 0x000000280000780c */ /* 0x000fe20000744270 */
[-C--:B------:R-:W-:Y:S01]  /*12e50*/  FMUL R222, R222, R2.reuse ;  /* 0x00000002dede7220 */ /* 0x080fe20000400000 */
[C---:B------:R-:W-:Y:S01]  /*12e60*/  ISETP.GT.AND P4, PT, R0.reuse, 0x29, P0 ;  /* 0x000000290000780c */ /* 0x040fe20000784270 */
[-C--:B------:R-:W-:Y:S01]  /*12e70*/  FMUL R225, R225, R2.reuse ;  /* 0x00000002e1e17220 */ /* 0x080fe20000400000 */
[----:B------:R-:W-:Y:S01]  /*12e80*/  F2FP.BF16.F32.PACK_AB R15, RZ, R15 ;  /* 0x0000000fff0f723e */ /* 0x000fe200000010ff */
[-C--:B------:R-:W-:Y:S01]  /*12e90*/  FMUL R227, R227, R2.reuse ;  /* 0x00000002e3e37220 */ /* 0x080fe20000400000 */
[----:B------:R-:W-:Y:S01]  /*12ea0*/  ISETP.GT.AND P3, PT, R0, 0x31, P1 ;  /* 0x000000310000780c */ /* 0x000fe20000f64270 */
[-C--:B------:R-:W-:Y:S01]  /*12eb0*/  FMUL R224, R224, R2.reuse ;  /* 0x00000002e0e07220 */ /* 0x080fe20000400000 */
[-C--:B------:R-:W-:Y:S01]  /*12ec0*/  FMUL R226, R226, R2.reuse ;  /* 0x00000002e2e27220 */ /* 0x080fe20000400000 */
[-C--:B------:R-:W-:Y:S01]  /*12ed0*/  FMUL R229, R229, R2.reuse ;  /* 0x00000002e5e57220 */ /* 0x080fe20000400000 */
[-C--:B------:R-:W-:Y:S01]  /*12ee0*/  FMUL R231, R231, R2.reuse ;  /* 0x00000002e7e77220 */ /* 0x080fe20000400000 */
[-C--:B------:R-:W-:Y:S01]  /*12ef0*/  FMUL R228, R228, R2.reuse ;  /* 0x00000002e4e47220 */ /* 0x080fe20000400000 */
[-C--:B------:R-:W-:Y:S01]  /*12f00*/  FMUL R230, R230, R2.reuse ;  /* 0x00000002e6e67220 */ /* 0x080fe20000400000 */
[----:B------:R-:W-:Y:S01]  /*12f10*/  @P2 STG.E.U16 desc[UR36][R6.64+0x50], R84 ;  /* 0x0000505406002986 */ /* 0x000fe2000c101524 */
[----:B------:R-:W-:Y:S01]  /*12f20*/  ISETP.GT.AND P2, PT, R0, 0x38, P1 ;  /* 0x000000380000780c */ /* 0x000fe20000f44270 */
[----:B------:R-:W-:Y:S01]  /*12f30*/  FMUL R233, R233, R2 ;  /* 0x00000002e9e97220 */ /* 0x000fe20000400000 */
[----:B------:R-:W-:Y:S01]  /*12f40*/  F2FP.BF16.F32.PACK_AB R14, RZ, R14 ;  /* 0x0000000eff0e723e */ /* 0x000fe200000010ff */
[-C--:B------:R-:W-:Y:S01]  /*12f50*/  FMUL R235, R235, R2.reuse ;  /* 0x00000002ebeb7220 */ /* 0x080fe20000400000 */
[----:B------:R-:W-:Y:S01]  /*12f60*/  F2FP.BF16.F32.PACK_AB R13, RZ, R13 ;  /* 0x0000000dff0d723e */ /* 0x000fe200000010ff */
[----:B------:R-:W-:Y:S01]  /*12f70*/  FMUL R232, R232, R2 ;  /* 0x00000002e8e87220 */ /* 0x000fe20000400000 */
[----:B------:R-:W-:Y:S01]  /*12f80*/  F2FP.BF16.F32.PACK_AB R12, RZ, R12 ;  /* 0x0000000cff0c723e */ /* 0x000fe200000010ff */
[----:B------:R-:W-:Y:S01]  /*12f90*/  FMUL R234, R234, R2 ;  /* 0x00000002eaea7220 */ /* 0x000fe20000400000 */
[----:B------:R-:W-:-:S02]  /*12fa0*/  F2FP.BF16.F32.PACK_AB R11, RZ, R11 ;  /* 0x0000000bff0b723e */ /* 0x000fc400000010ff */
[----:B------:R-:W-:Y:S01]  /*12fb0*/  F2FP.BF16.F32.PACK_AB R221, RZ, R221 ;  /* 0x000000ddffdd723e */ /* 0x000fe200000010ff */
[-C--:B------:R-:W-:Y:S01]  /*12fc0*/  FMUL R85, R85, R2.reuse ;  /* 0x0000000255557220 */ /* 0x080fe20000400000 */
[----:B------:R-:W-:Y:S01]  /*12fd0*/  F2FP.BF16.F32.PACK_AB R223, RZ, R223 ;  /* 0x000000dfffdf723e */ /* 0x000fe200000010ff */
[----:B------:R-:W-:Y:S01]  /*12fe0*/  FMUL R86, R86, R2 ;  /* 0x0000000256567220 */ /* 0x000fe20000400000 */
[----:B------:R-:W-:Y:S01]  /*12ff0*/  F2FP.BF16.F32.PACK_AB R10, RZ, R10 ;  /* 0x0000000aff0a723e */ /* 0x000fe200000010ff */
[----:B------:R-:W-:Y:S01]  /*13000*/  FMUL R87, R87, R2 ;  /* 0x0000000257577220 */ /* 0x000fe20000400000 */
[----:B------:R-:W-:Y:S01]  /*13010*/  F2FP.BF16.F32.PACK_AB R222, RZ, R222 ;  /* 0x000000deffde723e */ /* 0x000fe200000010ff */
[-C--:B------:R-:W-:Y:S01]  /*13020*/  FMUL R88, R88, R2.reuse ;  /* 0x0000000258587220 */ /* 0x080fe20000400000 */
        /* <DEDUP_REMOVED lines=25> */
[----:B------:R-:W-:Y:S01]  /*131c0*/  FMUL R101, R101, R2 ;  /* 0x0000000265657220 */ /* 0x000fe20000400000 */
[----:B------:R-:W-:Y:S01]  /*131d0*/  F2FP.BF16.F32.PACK_AB R236, RZ, R236 ;  /* 0x000000ecffec723e */ /* 0x000fe200000010ff */
[-C--:B------:R-:W-:Y:S01]  /*131e0*/  FMUL R102, R102, R2.reuse ;  /* 0x0000000266667220 */ /* 0x080fe20000400000 */
        /* <DEDUP_REMOVED lines=24> */
[-C--:B--2---:R-:W-:Y:S01]  /*13370*/  FMUL R8, R8, R2.reuse ;  /* 0x0000000208087220 */ /* 0x084fe20000400000 */
[-C--:B------:R-:W-:Y:S01]  /*13380*/  FMUL R23, R23, R2.reuse ;  /* 0x0000000217177220 */ /* 0x080fe20000400000 */
[-C--:B------:R-:W-:Y:S01]  /*13390*/  FMUL R216, R216, R2.reuse ;  /* 0x00000002d8d87220 */ /* 0x080fe20000400000 */
[-C--:B------:R-:W-:Y:S01]  /*133a0*/  FMUL R217, R217, R2.reuse ;  /* 0x00000002d9d97220 */ /* 0x080fe20000400000 */
[----:B------:R-:W-:Y:S01]  /*133b0*/  FMUL R218, R218, R2 ;  /* 0x00000002dada7220 */ /* 0x000fe20000400000 */
[----:B------:R-:W-:Y:S01]  /*133c0*/  F2FP.BF16.F32.PACK_AB R8, RZ, R8 ;  /* 0x00000008ff08723e */ /* 0x000fe200000010ff */
[-C--:B------:R-:W-:Y:S01]  /*133d0*/  FMUL R219, R219, R2.reuse ;  /* 0x00000002dbdb7220 */ /* 0x080fe20000400000 */
[-C--:B------:R-:W-:Y:S01]  /*133e0*/  FMUL R220, R220, R2.reuse ;  /* 0x00000002dcdc7220 */ /* 0x080fe20000400000 */
[----:B------:R-:W-:Y:S01]  /*133f0*/  USHF.L.U64.HI UR11, UR8, 0x8, UR9 ;  /* 0x00000008080b7899 */ /* 0x000fe20008010209 */
[----:B------:R-:W-:Y:S01]  /*13400*/  FMUL R120, R120, R2 ;  /* 0x0000000278787220 */ /* 0x000fe20000400000 */
[----:B------:R0:W-:Y:S01]  /*13410*/  @P4 STG.E.U16 desc[UR36][R6.64+0x52], R8 ;  /* 0x0000520806004986 */ /* 0x0001e2000c101524 */
[----:B------:R-:W-:-:S03]  /*13420*/  ISETP.GT.AND P4, PT, R0, 0x30, P0 ;  /* 0x000000300000780c */ /* 0x000fc60000784270 */
[----:B------:R-:W-:Y:S01]  /*13430*/  @P5 STG.E.U16 desc[UR36][R4.64+0x60], R15 ;  /* 0x0000600f04005986 */ /* 0x000fe2000c101524 */
[----:B------:R-:W-:-:S03]  /*13440*/  ISETP.GT.AND P5, PT, R0, 0x31, P0 ;  /* 0x000000310000780c */ /* 0x000fc600007a4270 */
[----:B------:R-:W-:Y:S01]  /*13450*/  @P3 STG.E.U16 desc[UR36][R4.64+0x62], R14 ;  /* 0x0000620e04003986 */ /* 0x000fe2000c101524 */
[----:B------:R-:W-:Y:S01]  /*13460*/  ISETP.GT.AND P3, PT, R0, 0x39, P1 ;  /* 0x000000390000780c */ /* 0x000fe20000f64270 */
[-C--:B---3--:R-:W-:Y:S01]  /*13470*/  FMUL R9, R9, R2.reuse ;  /* 0x0000000209097220 */ /* 0x088fe20000400000 */
[-C--:B------:R-:W-:Y:S01]  /*13480*/  FMUL R121, R121, R2.reuse ;  /* 0x0000000279797220 */ /* 0x080fe20000400000 */
[-C--:B------:R-:W-:Y:S01]  /*13490*/  FMUL R122, R122, R2.reuse ;  /* 0x000000027a7a7220 */ /* 0x080fe20000400000 */
[----:B------:R-:W-:Y:S01]  /*134a0*/  FMUL R123, R123, R2 ;  /* 0x000000027b7b7220 */ /* 0x000fe20000400000 */
[----:B------:R-:W-:Y:S01]  /*134b0*/  @P4 STG.E.U16 desc[UR36][R6.64+0x60], R13 ;  /* 0x0000600d06004986 */ /* 0x000fe2000c101524 */
[----:B------:R-:W-:-:S03]  /*134c0*/  ISETP.GT.AND P4, PT, R0, 0x38, P0 ;  /* 0x000000380000780c */ /* 0x000fc60000784270 */
        /* <DEDUP_REMOVED lines=8> */
[----:B------:R1:W-:Y:S01]  /*13550*/  @P5 STG.E.U16 desc[UR36][R6.64+0x72], R10 ;  /* 0x0000720a06005986 */ /* 0x0003e2000c101524 */
        /* <DEDUP_REMOVED lines=24> */
[C---:B------:R-:W-:Y:S02]  /*136e0*/  ISETP.GT.AND P5, PT, R0.reuse, 0x59, P0 ;  /* 0x000000590000780c */ /* 0x040fe400007a4270 */
[----:B0-----:R-:W-:Y:S01]  /*136f0*/  F2FP.BF16.F32.PACK_AB R8, RZ, R85 ;  /* 0x00000055ff08723e */ /* 0x001fe200000010ff */
[----:B------:R-:W-:Y:S01]  /*13700*/  @P2 STG.E.U16 desc[UR36][R4.64+0xb0], R234 ;  /* 0x0000b0ea04002986 */ /* 0x000fe2000c101524 */
[----:B------:R-:W-:Y:S02]  /*13710*/  ISETP.GT.AND P2, PT, R0, 0x60, P1 ;  /* 0x000000600000780c */ /* 0x000fe40000f44270 */
[----:B-1----:R-:W-:Y:S01]  /*13720*/  PRMT R10, R8, 0x7610, R10 ;  /* 0x00007610080a7816 */ /* 0x002fe2000000000a */
[----:B------:R-:W-:Y:S01]  /*13730*/  FMUL R124, R124, R2 ;  /* 0x000000027c7c7220 */ /* 0x000fe20000400000 */
[----:B------:R-:W-:Y:S01]  /*13740*/  F2FP.BF16.F32.PACK_AB R8, RZ, R86 ;  /* 0x00000056ff08723e */ /* 0x000fe200000010ff */
[----:B------:R-:W-:Y:S01]  /*13750*/  @P3 STG.E.U16 desc[UR36][R4.64+0xb2], R237 ;  /* 0x0000b2ed04003986 */ /* 0x000fe2000c101524 */
[----:B------:R-:W-:-:S03]  /*13760*/  ISETP.GT.AND P3, PT, R0, 0x61, P1 ;  /* 0x000000610000780c */ /* 0x000fc60000f64270 */
[----:B------:R0:W-:Y:S01]  /*13770*/  @P4 STG.E.U16 desc[UR36][R6.64+0xb0], R10 ;  /* 0x0000b00a06004986 */ /* 0x0001e2000c101524 */
[----:B------:R-:W-:-:S03]  /*13780*/  ISETP.GT.AND P4, PT, R0, 0x60, P0 ;  /* 0x000000600000780c */ /* 0x000fc60000784270 */
[----:B------:R-:W-:Y:S01]  /*13790*/  @P5 STG.E.U16 desc[UR36][R6.64+0xb2], R236 ;  /* 0x0000b2ec06005986 */ /* 0x000fe2000c101524 */
[----:B------:R-:W-:Y:S01]  /*137a0*/  ISETP.GT.AND P5, PT, R0, 0x61, P0 ;  /* 0x000000610000780c */ /* 0x000fe200007a4270 */
[-C--:B------:R-:W-:Y:S01]  /*137b0*/  FMUL R125, R125, R2.reuse ;  /* 0x000000027d7d7220 */ /* 0x080fe20000400000 */
[-C--:B------:R-:W-:Y:S01]  /*137c0*/  FMUL R126, R126, R2.reuse ;  /* 0x000000027e7e7220 */ /* 0x080fe20000400000 */
[-C--:B------:R-:W-:Y:S01]  /*137d0*/  FMUL R127, R127, R2.reuse ;  /* 0x000000027f7f7220 */ /* 0x080fe20000400000 */
[-C--:B------:R-:W-:Y:S01]  /*137e0*/  FMUL R129, R129, R2.reuse ;  /* 0x0000000281817220 */ /* 0x080fe20000400000 */
[-C--:B------:R-:W-:Y:S01]  /*137f0*/  FMUL R128, R128, R2.reuse ;  /* 0x0000000280807220 */ /* 0x080fe20000400000 */
[-C--:B------:R-:W-:Y:S01]  /*13800*/  FMUL R130, R130, R2.reuse ;  /* 0x0000000282827220 */ /* 0x080fe20000400000 */
[----:B0-----:R-:W-:Y:S01]  /*13810*/  PRMT R10, R8, 0x7610, R10 ;  /* 0x00007610080a7816 */ /* 0x001fe2000000000a */
[-C--:B------:R-:W-:Y:S01]  /*13820*/  FMUL R131, R131, R2.reuse ;  /* 0x0000000283837220 */ /* 0x080fe20000400000 */
[----:B------:R-:W-:Y:S01]  /*13830*/  F2FP.BF16.F32.PACK_AB R8, RZ, R87 ;  /* 0x00000057ff08723e */ /* 0x000fe200000010ff */
[-C--:B------:R-:W-:Y:S01]  /*13840*/  FMUL R133, R133, R2.reuse ;  /* 0x0000000285857220 */ /* 0x080fe20000400000 */
[----:B------:R-:W-:Y:S01]  /*13850*/  FMUL R132, R132, R2 ;  /* 0x0000000284847220 */ /* 0x000fe20000400000 */
[----:B------:R0:W-:Y:S01]  /*13860*/  @P2 STG.E.U16 desc[UR36][R4.64+0xc0], R10 ;  /* 0x0000c00a04002986 */ /* 0x0001e2000c101524 */
[----:B------:R-:W-:-:S02]  /*13870*/  ISETP.GT.AND P2, PT, R0, 0x68, P1 ;  /* 0x000000680000780c */ /* 0x000fc40000f44270 */
[----:B------:R-:W-:Y:S01]  /*13880*/  PRMT R11, R8, 0x7610, R11 ;  /* 0x00007610080b7816 */ /* 0x000fe2000000000b */
[-C--:B------:R-:W-:Y:S01]  /*13890*/  FMUL R134, R134, R2.reuse ;  /* 0x0000000286867220 */ /* 0x080fe20000400000 */
[----:B------:R-:W-:Y:S01]  /*138a0*/  F2FP.BF16.F32.PACK_AB R8, RZ, R89 ;  /* 0x00000059ff08723e */ /* 0x000fe200000010ff */
[-C--:B------:R-:W-:Y:S01]  /*138b0*/  FMUL R135, R135, R2.reuse ;  /* 0x0000000287877220 */ /* 0x080fe20000400000 */
[-C--:B------:R-:W-:Y:S01]  /*138c0*/  FMUL R137, R137, R2.reuse ;  /* 0x0000000289897220 */ /* 0x080fe20000400000 */
[-C--:B------:R-:W-:Y:S01]  /*138d0*/  FMUL R136, R136, R2.reuse ;  /* 0x0000000288887220 */ /* 0x080fe20000400000 */
[-C--:B------:R-:W-:Y:S01]  /*138e0*/  FMUL R138, R138, R2.reuse ;  /* 0x000000028a8a7220 */ /* 0x080fe20000400000 */
[-C--:B------:R-:W-:Y:S01]  /*138f0*/  FMUL R139, R139, R2.reuse ;  /* 0x000000028b8b7220 */ /* 0x080fe20000400000 */
[----:B------:R-:W-:Y:S01]  /*13900*/  FMUL R141, R141, R2 ;  /* 0x000000028d8d7220 */ /* 0x000fe20000400000 */
[----:B0-----:R-:W-:Y:S01]  /*13910*/  F2FP.BF16.F32.PACK_AB R10, RZ, R88 ;  /* 0x00000058ff0a723e */ /* 0x001fe200000010ff */
[----:B------:R-:W-:Y:S03]  /*13920*/  @P3 STG.E.U16 desc[UR36][R4.64+0xc2], R11 ;  /* 0x0000c20b04003986 */ /* 0x000fe6000c101524 */
[----:B------:R-:W-:Y:S01]  /*13930*/  PRMT R12, R10, 0x7610, R12 ;  /* 0x000076100a0c7816 */ /* 0x000fe2000000000c */
[-C--:B------:R-:W-:Y:S01]  /*13940*/  FMUL R140, R140, R2.reuse ;  /* 0x000000028c8c7220 */ /* 0x080fe20000400000 */
[----:B------:R-:W-:Y:S01]  /*13950*/  ISETP.GT.AND P3, PT, R0, 0x69, P1 ;  /* 0x000000690000780c */ /* 0x000fe20000f64270 */
[----:B------:R-:W-:Y:S01]  /*13960*/  FMUL R142, R142, R2 ;  /* 0x000000028e8e7220 */ /* 0x000fe20000400000 */
[----:B------:R-:W-:Y:S01]  /*13970*/  F2FP.BF16.F32.PACK_AB R10, RZ, R90 ;  /* 0x0000005aff0a723e */ /* 0x000fe200000010ff */
[----:B------:R-:W-:Y:S01]  /*13980*/  @P4 STG.E.U16 desc[UR36][R6.64+0xc0], R12 ;  /* 0x0000c00c06004986 */ /* 0x000fe2000c101524 */
[----:B------:R-:W-:-:S03]  /*13990*/  ISETP.GT.AND P4, PT, R0, 0x68, P0 ;  /* 0x000000680000780c */ /* 0x000fc60000784270 */
[----:B------:R0:W-:Y:S01]  /*139a0*/  @P5 STG.E.U16 desc[UR36][R6.64+0xc2], R8 ;  /* 0x0000c20806005986 */ /* 0x0001e2000c101524 */
[----:B------:R-:W-:-:S03]  /*139b0*/  ISETP.GT.AND P5, PT, R0, 0x69, P0 ;  /* 0x000000690000780c */ /* 0x000fc600007a4270 */
[----:B------:R1:W-:Y:S01]  /*139c0*/  @P2 STG.E.U16 desc[UR36][R4.64+0xd0], R10 ;  /* 0x0000d00a04002986 */ /* 0x0003e2000c101524 */
[----:B------:R-:W-:Y:S01]  /*139d0*/  ISETP.GT.AND P2, PT, R0, 0x70, P1 ;  /* 0x000000700000780c */ /* 0x000fe20000f44270 */
[-C--:B------:R-:W-:Y:S01]  /*139e0*/  FMUL R143, R143, R2.reuse ;  /* 0x000000028f8f7220 */ /* 0x080fe20000400000 */
[-C--:B------:R-:W-:Y:S01]  /*139f0*/  FMUL R145, R145, R2.reuse ;  /* 0x0000000291917220 */ /* 0x080fe20000400000 */
[-C--:B------:R-:W-:Y:S01]  /*13a00*/  FMUL R144, R144, R2.reuse ;  /* 0x0000000290907220 */ /* 0x080fe20000400000 */
[-C--:B------:R-:W-:Y:S01]  /*13a10*/  FMUL R146, R146, R2.reuse ;  /* 0x0000000292927220 */ /* 0x080fe20000400000 */
[-C--:B------:R-:W-:Y:S01]  /*13a20*/  FMUL R147, R147, R2.reuse ;  /* 0x0000000293937220 */ /* 0x080fe20000400000 */
[-C--:B------:R-:W-:Y:S01]  /*13a30*/  FMUL R149, R149, R2.reuse ;  /* 0x0000000295957220 */ /* 0x080fe20000400000 */
[----:B0-----:R-:W-:Y:S01]  /*13a40*/  F2FP.BF16.F32.PACK_AB R8, RZ, R91 ;  /* 0x0000005bff08723e */ /* 0x001fe200000010ff */
[-C--:B------:R-:W-:Y:S01]  /*13a50*/  FMUL R148, R148, R2.reuse ;  /* 0x0000000294947220 */ /* 0x080fe20000400000 */
[-C--:B------:R-:W-:Y:S01]  /*13a60*/  FMUL R150, R150, R2.reuse ;  /* 0x0000000296967220 */ /* 0x080fe20000400000 */
[----:B------:R-:W-:Y:S01]  /*13a70*/  FMUL R151, R151, R2 ;  /* 0x0000000297977220 */ /* 0x000fe20000400000 */
[----:B-1----:R-:W-:Y:S01]  /*13a80*/  F2FP.BF16.F32.PACK_AB R10, RZ, R92 ;  /* 0x0000005cff0a723e */ /* 0x002fe200000010ff */
[-C--:B------:R-:W-:Y:S01]  /*13a90*/  FMUL R153, R153, R2.reuse ;  /* 0x0000000299997220 */ /* 0x080fe20000400000 */
[----:B------:R-:W-:Y:S01]  /*13aa0*/  PRMT R11, R8, 0x7610, R11 ;  /* 0x00007610080b7816 */ /* 0x000fe2000000000b */
[-C--:B------:R-:W-:Y:S01]  /*13ab0*/  FMUL R152, R152, R2.reuse ;  /* 0x0000000298987220 */ /* 0x080fe20000400000 */
[----:B------:R-:W-:Y:S01]  /*13ac0*/  PRMT R12, R10, 0x7610, R12 ;  /* 0x000076100a0c7816 */ /* 0x000fe2000000000c */
[----:B------:R-:W-:Y:S01]  /*13ad0*/  FMUL R154, R154, R2 ;  /* 0x000000029a9a7220 */ /* 0x000fe20000400000 */
[----:B------:R-:W-:Y:S01]  /*13ae0*/  F2FP.BF16.F32.PACK_AB R8, RZ, R93 ;  /* 0x0000005dff08723e */ /* 0x000fe200000010ff */
[----:B------:R-:W-:Y:S01]  /*13af0*/  @P3 STG.E.U16 desc[UR36][R4.64+0xd2], R11 ;  /* 0x0000d20b04003986 */ /* 0x000fe2000c101524 */
[----:B------:R-:W-:-:S02]  /*13b00*/  ISETP.GT.AND P3, PT, R0, 0x71, P1 ;  /* 0x000000710000780c */ /* 0x000fc40000f64270 */
        /* <DEDUP_REMOVED lines=53> */
[----:B------:R-:W-:Y:S04]  /*13e60*/  @P4 STG.E.U16 desc[UR36][R6.64+0xf0], R12 ;  /* 0x0000f00c06004986 */ /* 0x000fe8000c101524 */
        /* <DEDUP_REMOVED lines=13> */
[-C--:B------:R-:W-:Y:S01]  /*13f40*/  FMUL R187, R187, R2.reuse ;  /* 0x00000002bbbb7220 */ /* 0x080fe20000400000 */
[----:B-1----:R-:W-:Y:S01]  /*13f50*/  PRMT R10, R8, 0x7610, R10 ;  /* 0x00007610080a7816 */ /* 0x002fe2000000000a */
[-C--:B------:R-:W-:Y:S01]  /*13f60*/  FMUL R189, R189, R2.reuse ;  /* 0x00000002bdbd7220 */ /* 0x080fe20000400000 */
[----:B------:R-:W-:Y:S01]  /*13f70*/  ISETP.GT.AND P2, PT, R0, 0x88, P1 ;  /* 0x000000880000780c */ /* 0x000fe20000f44270 */
[----:B------:R-:W-:Y:S01]  /*13f80*/  FMUL R188, R188, R2 ;  /* 0x00000002bcbc7220 */ /* 0x000fe20000400000 */
[----:B------:R-:W-:Y:S01]  /*13f90*/  F2FP.BF16.F32.PACK_AB R12, RZ, R104 ;  /* 0x00000068ff0c723e */ /* 0x000fe200000010ff */
[----:B------:R0:W-:Y:S01]  /*13fa0*/  @P3 STG.E.U16 desc[UR36][R4.64+0x102], R10 ;  /* 0x0001020a04003986 */ /* 0x0001e2000c101524 */
[----:B------:R-:W-:-:S02]  /*13fb0*/  ISETP.GT.AND P3, PT, R0, 0x89, P1 ;  /* 0x000000890000780c */ /* 0x000fc40000f64270 */
[----:B------:R-:W-:Y:S01]  /*13fc0*/  PRMT R8, R12, 0x7610, R8 ;  /* 0x000076100c087816 */ /* 0x000fe20000000008 */
[-C--:B------:R-:W-:Y:S01]  /*13fd0*/  FMUL R190, R190, R2.reuse ;  /* 0x00000002bebe7220 */ /* 0x080fe20000400000 */
[----:B------:R-:W-:Y:S01]  /*13fe0*/  F2FP.BF16.F32.PACK_AB R11, RZ, R105 ;  /* 0x00000069ff0b723e */ /* 0x000fe200000010ff */
[----:B------:R-:W-:Y:S01]  /*13ff0*/  FMUL R191, R191, R2 ;  /* 0x00000002bfbf7220 */ /* 0x000fe20000400000 */
[----:B------:R-:W-:Y:S01]  /*14000*/  F2FP.BF16.F32.PACK_AB R12, RZ, R107 ;  /* 0x0000006bff0c723e */ /* 0x000fe200000010ff */
[----:B------:R1:W-:Y:S01]  /*14010*/  @P4 STG.E.U16 desc[UR36][R6.64+0x100], R8 ;  /* 0x0001000806004986 */ /* 0x0003e2000c101524 */
[----:B------:R-:W-:Y:S02]  /*14020*/  ISETP.GT.AND P4, PT, R0, 0x88, P0 ;  /* 0x000000880000780c */ /* 0x000fe40000784270 */
[----:B0-----:R-:W-:Y:S01]  /*14030*/  F2FP.BF16.F32.PACK_AB R10, RZ, R106 ;  /* 0x0000006aff0a723e */ /* 0x001fe200000010ff */
[----:B------:R0:W-:Y:S01]  /*14040*/  @P5 STG.E.U16 desc[UR36][R6.64+0x102], R11 ;  /* 0x0001020b06005986 */ /* 0x0001e2000c101524 */
[----:B------:R-:W-:-:S02]  /*14050*/  PRMT R14, R12, 0x7610, R14 ;  /* 0x000076100c0e7816 */ /* 0x000fc4000000000e */
[C---:B------:R-:W-:Y:S01]  /*14060*/  ISETP.GT.AND P5, PT, R0.reuse, 0x89, P0 ;  /* 0x000000890000780c */ /* 0x040fe200007a4270 */
[----:B------:R2:W-:Y:S01]  /*14070*/  @P2 STG.E.U16 desc[UR36][R4.64+0x110], R10 ;  /* 0x0001100a04002986 */ /* 0x0005e2000c101524 */
[C---:B------:R-:W-:Y:S02]  /*14080*/  ISETP.GT.AND P2, PT, R0.reuse, 0x90, P1 ;  /* 0x000000900000780c */ /* 0x040fe40000f44270 */
[----:B------:R-:W-:Y:S01]  /*14090*/  F2FP.BF16.F32.PACK_AB R13, RZ, R108 ;  /* 0x0000006cff0d723e */ /* 0x000fe200000010ff */
[----:B------:R3:W-:Y:S01]  /*140a0*/  @P3 STG.E.U16 desc[UR36][R4.64+0x112], R14 ;  /* 0x0001120e04003986 */ /* 0x0007e2000c101524 */
[----:B------:R-:W-:Y:S02]  /*140b0*/  ISETP.GT.AND P3, PT, R0, 0x91, P1 ;  /* 0x000000910000780c */ /* 0x000fe40000f64270 */
[----:B-1----:R-:W-:Y:S01]  /*140c0*/  PRMT R8, R13, 0x7610, R8 ;  /* 0x000076100d087816 */ /* 0x002fe20000000008 */
[----:B------:R-:W-:Y:S01]  /*140d0*/  FMUL R193, R193, R2 ;  /* 0x00000002c1c17220 */ /* 0x000fe20000400000 */
[----:B0-----:R-:W-:Y:S01]  /*140e0*/  F2FP.BF16.F32.PACK_AB R11, RZ, R110 ;  /* 0x0000006eff0b723e */ /* 0x001fe200000010ff */
[----:B------:R-:W-:Y:S01]  /*140f0*/  FMUL R192, R192, R2 ;  /* 0x00000002c0c07220 */ /* 0x000fe20000400000 */
[----:B------:R-:W-:Y:S01]  /*14100*/  F2FP.BF16.F32.PACK_AB R12, RZ, R109 ;  /* 0x0000006dff0c723e */ /* 0x000fe200000010ff */
[----:B------:R-:W4:Y:S01]  /*14110*/  LDL.LU R84, [R1+0x220] ;  /* 0x0002200001547983 */ /* 0x000f220000300800 */
[----:B--2---:R-:W-:-:S02]  /*14120*/  F2FP.BF16.F32.PACK_AB R10, RZ, R111 ;  /* 0x0000006fff0a723e */ /* 0x004fc400000010ff */
[----:B------:R-:W-:Y:S01]  /*14130*/  PRMT R13, R11, 0x7610, R13 ;  /* 0x000076100b0d7816 */ /* 0x000fe2000000000d */
[----:B------:R0:W-:Y:S01]  /*14140*/  @P4 STG.E.U16 desc[UR36][R6.64+0x110], R8 ;  /* 0x0001100806004986 */ /* 0x0001e2000c101524 */
[----:B------:R-:W-:Y:S02]  /*14150*/  ISETP.GT.AND P4, PT, R0, 0x90, P0 ;  /* 0x000000900000780c */ /* 0x000fe40000784270 */
[----:B---3--:R-:W-:Y:S01]  /*14160*/  PRMT R14, R10, 0x7610, R14 ;  /* 0x000076100a0e7816 */ /* 0x008fe2000000000e */
[----:B------:R1:W-:Y:S01]  /*14170*/  @P5 STG.E.U16 desc[UR36][R6.64+0x112], R12 ;  /* 0x0001120c06005986 */ /* 0x0003e2000c101524 */
[----:B------:R-:W-:-:S03]  /*14180*/  ISETP.GT.AND P5, PT, R0, 0x91, P0 ;  /* 0x000000910000780c */ /* 0x000fc600007a4270 */
[----:B------:R2:W-:Y:S01]  /*14190*/  @P2 STG.E.U16 desc[UR36][R4.64+0x120], R13 ;  /* 0x0001200d04002986 */ /* 0x0005e2000c101524 */
[C---:B------:R-:W-:Y:S02]  /*141a0*/  ISETP.GT.AND P2, PT, R0.reuse, 0x98, P1 ;  /* 0x000000980000780c */ /* 0x040fe40000f44270 */
[----:B0-----:R-:W-:Y:S01]  /*141b0*/  F2FP.BF16.F32.PACK_AB R8, RZ, R113 ;  /* 0x00000071ff08723e */ /* 0x001fe200000010ff */
[----:B------:R-:W-:Y:S01]  /*141c0*/  @P3 STG.E.U16 desc[UR36][R4.64+0x122], R14 ;  /* 0x0001220e04003986 */ /* 0x000fe2000c101524 */
[----:B------:R-:W-:Y:S02]  /*141d0*/  ISETP.GT.AND P3, PT, R0, 0x99, P1 ;  /* 0x000000990000780c */ /* 0x000fe40000f64270 */
[----:B------:R-:W-:Y:S01]  /*141e0*/  F2FP.BF16.F32.PACK_AB R10, RZ, R114 ;  /* 0x00000072ff0a723e */ /* 0x000fe200000010ff */
[----:B------:R-:W-:Y:S01]  /*141f0*/  FMUL R194, R194, R2 ;  /* 0x00000002c2c27220 */ /* 0x000fe20000400000 */
[----:B------:R-:W-:Y:S01]  /*14200*/  F2FP.BF16.F32.PACK_AB R11, RZ, R112 ;  /* 0x00000070ff0b723e */ /* 0x000fe200000010ff */
[-C--:B------:R-:W-:Y:S01]  /*14210*/  FMUL R195, R195, R2.reuse ;  /* 0x00000002c3c37220 */ /* 0x080fe20000400000 */
[----:B-1----:R-:W-:Y:S01]  /*14220*/  PRMT R12, R8, 0x7610, R12 ;  /* 0x00007610080c7816 */ /* 0x002fe2000000000c */
[-C--:B------:R-:W-:Y:S01]  /*14230*/  FMUL R197, R197, R2.reuse ;  /* 0x00000002c5c57220 */ /* 0x080fe20000400000 */
[----:B------:R-:W-:Y:S01]  /*14240*/  F2FP.BF16.F32.PACK_AB R8, RZ, R115 ;  /* 0x00000073ff08723e */ /* 0x000fe200000010ff */
[----:B------:R-:W-:Y:S01]  /*14250*/  FMUL R196, R196, R2 ;  /* 0x00000002c4c47220 */ /* 0x000fe20000400000 */
[----:B--2---:R-:W-:Y:S01]  /*14260*/  PRMT R13, R10, 0x7610, R13 ;  /* 0x000076100a0d7816 */ /* 0x004fe2000000000d */
[----:B------:R0:W-:Y:S01]  /*14270*/  @P4 STG.E.U16 desc[UR36][R6.64+0x120], R11 ;  /* 0x0001200b06004986 */ /* 0x0001e2000c101524 */
[----:B------:R-:W-:-:S02]  /*14280*/  ISETP.GT.AND P4, PT, R0, 0x98, P0 ;  /* 0x000000980000780c */ /* 0x000fc40000784270 */
[----:B------:R-:W-:Y:S01]  /*14290*/  F2FP.BF16.F32.PACK_AB R10, RZ, R116 ;  /* 0x00000074ff0a723e */ /* 0x000fe200000010ff */
[----:B------:R1:W-:Y:S01]  /*142a0*/  @P5 STG.E.U16 desc[UR36][R6.64+0x122], R12 ;  /* 0x0001220c06005986 */ /* 0x0003e2000c101524 */
[----:B------:R-:W-:-:S03]  /*142b0*/  ISETP.GT.AND P5, PT, R0, 0x99, P0 ;  /* 0x000000990000780c */ /* 0x000fc600007a4270 */
[----:B------:R2:W-:Y:S01]  /*142c0*/  @P2 STG.E.U16 desc[UR36][R4.64+0x130], R13 ;  /* 0x0001300d04002986 */ /* 0x0005e2000c101524 */
[----:B------:R-:W-:Y:S02]  /*142d0*/  ISETP.GT.AND P2, PT, R0, 0xa0, P1 ;  /* 0x000000a00000780c */ /* 0x000fe40000f44270 */
[----:B0-----:R-:W-:Y:S01]  /*142e0*/  PRMT R11, R8, 0x7610, R11 ;  /* 0x00007610080b7816 */ /* 0x001fe2000000000b */
[----:B------:R-:W3:Y:S01]  /*142f0*/  LDL.LU R85, [R1+0x21c] ;  /* 0x00021c0001557983 */ /* 0x000ee20000300800 */
[----:B------:R-:W-:Y:S02]  /*14300*/  F2FP.BF16.F32.PACK_AB R8, RZ, R117 ;  /* 0x00000075ff08723e */ /* 0x000fe400000010ff */
[----:B------:R-:W-:Y:S01]  /*14310*/  PRMT R14, R10, 0x7610, R14 ;  /* 0x000076100a0e7816 */ /* 0x000fe2000000000e */
[----:B------:R0:W-:Y:S01]  /*14320*/  @P3 STG.E.U16 desc[UR36][R4.64+0x132], R11 ;  /* 0x0001320b04003986 */ /* 0x0001e2000c101524 */
[----:B------:R-:W-:Y:S02]  /*14330*/  ISETP.GT.AND P3, PT, R0, 0xa1, P1 ;  /* 0x000000a10000780c */ /* 0x000fe40000f64270 */
[----:B------:R-:W-:Y:S01]  /*14340*/  F2FP.BF16.F32.PACK_AB R10, RZ, R118 ;  /* 0x00000076ff0a723e */ /* 0x000fe200000010ff */
[----:B------:R-:W3:Y:S01]  /*14350*/  LDL.LU R86, [R1+0x218] ;  /* 0x0002180001567983 */ /* 0x000ee20000300800 */
[----:B-1----:R-:W-:-:S02]  /*14360*/  PRMT R12, R8, 0x7610, R12 ;  /* 0x00007610080c7816 */ /* 0x002fc4000000000c */
[----:B------:R-:W-:Y:S01]  /*14370*/  F2FP.BF16.F32.PACK_AB R8, RZ, R119 ;  /* 0x00000077ff08723e */ /* 0x000fe200000010ff */
[----:B------:R-:W-:Y:S01]  /*14380*/  @P4 STG.E.U16 desc[UR36][R6.64+0x130], R14 ;  /* 0x0001300e06004986 */ /* 0x000fe2000c101524 */
[----:B--2---:R-:W-:Y:S02]  /*14390*/  PRMT R13, R10, 0x7610, R13 ;  /* 0x000076100a0d7816 */ /* 0x004fe4000000000d */
[----:B------:R-:W-:Y:S01]  /*143a0*/  ISETP.GT.AND P4, PT, R0, 0xa0, P0 ;  /* 0x000000a00000780c */ /* 0x000fe20000784270 */
[----:B------:R-:W-:Y:S01]  /*143b0*/  @P5 STG.E.U16 desc[UR36][R6.64+0x132], R12 ;  /* 0x0001320c06005986 */ /* 0x000fe2000c101524 */
[----:B0-----:R-:W-:Y:S02]  /*143c0*/  PRMT R11, R8, 0x7610, R11 ;  /* 0x00007610080b7816 */ /* 0x001fe4000000000b */
[C---:B------:R-:W-:Y:S01]  /*143d0*/  ISETP.GT.AND P5, PT, R0.reuse, 0xa1, P0 ;  /* 0x000000a10000780c */ /* 0x040fe200007a4270 */
[----:B------:R-:W-:Y:S01]  /*143e0*/  @P2 STG.E.U16 desc[UR36][R4.64+0x140], R13 ;  /* 0x0001400d04002986 */ /* 0x000fe2000c101524 */
[----:B------:R-:W-:-:S03]  /*143f0*/  ISETP.GT.AND P2, PT, R0, 0xa8, P1 ;  /* 0x000000a80000780c */ /* 0x000fc60000f44270 */
[----:B------:R-:W-:Y:S01]  /*14400*/  @P3 STG.E.U16 desc[UR36][R4.64+0x142], R11 ;  /* 0x0001420b04003986 */ /* 0x000fe2000c101524 */
[C---:B------:R-:W-:Y:S02]  /*14410*/  ISETP.GT.AND P3, PT, R0.reuse, 0xa9, P1 ;  /* 0x000000a90000780c */ /* 0x040fe40000f64270 */
[----:B------:R-:W-:Y:S01]  /*14420*/  F2FP.BF16.F32.PACK_AB R10, RZ, R17 ;  /* 0x00000011ff0a723e */ /* 0x000fe200000010ff */
[----:B------:R-:W2:Y:S01]  /*14430*/  LDL.LU R87, [R1+0x214] ;  /* 0x0002140001577983 */ /* 0x000ea20000300800 */
[----:B------:R-:W-:Y:S02]  /*14440*/  F2FP.BF16.F32.PACK_AB R8, RZ, R16 ;  /* 0x00000010ff08723e */ /* 0x000fe400000010ff */
[----:B------:R-:W-:Y:S01]  /*14450*/  F2FP.BF16.F32.PACK_AB R18, RZ, R18 ;  /* 0x00000012ff12723e */ /* 0x000fe200000010ff */
[----:B------:R0:W-:Y:S01]  /*14460*/  @P4 STG.E.U16 desc[UR36][R6.64+0x140], R10 ;  /* 0x0001400a06004986 */ /* 0x0001e2000c101524 */
[----:B------:R-:W-:Y:S02]  /*14470*/  F2FP.BF16.F32.PACK_AB R19, RZ, R19 ;  /* 0x00000013ff13723e */ /* 0x000fe400000010ff */
[C---:B------:R-:W-:Y:S01]  /*14480*/  ISETP.GT.AND P4, PT, R0.reuse, 0xa8, P0 ;  /* 0x000000a80000780c */ /* 0x040fe20000784270 */
[----:B------:R1:W-:Y:S01]  /*14490*/  @P5 STG.E.U16 desc[UR36][R6.64+0x142], R8 ;  /* 0x0001420806005986 */ /* 0x0003e2000c101524 */
[----:B------:R-:W-:-:S03]  /*144a0*/  ISETP.GT.AND P5, PT, R0, 0xa9, P0 ;  /* 0x000000a90000780c */ /* 0x000fc600007a4270 */
        /* <DEDUP_REMOVED lines=8> */
[----:B------:R-:W-:Y:S01]  /*14530*/  @P4 STG.E.U16 desc[UR36][R6.64+0x150], R20 ;  /* 0x0001501406004986 */ /* 0x000fe2000c101524 */
[----:B------:R-:W-:Y:S02]  /*14540*/  F2FP.BF16.F32.PACK_AB R23, RZ, R23 ;  /* 0x00000017ff17723e */ /* 0x000fe400000010ff */
[C---:B------:R-:W-:Y:S01]  /*14550*/  ISETP.GT.AND P4, PT, R0.reuse, 0xb0, P0 ;  /* 0x000000b00000780c */ /* 0x040fe20000784270 */
[----:B------:R-:W-:Y:S01]  /*14560*/  @P5 STG.E.U16 desc[UR36][R6.64+0x152], R21 ;  /* 0x0001521506005986 */ /* 0x000fe2000c101524 */
[----:B------:R-:W-:-:S03]  /*14570*/  ISETP.GT.AND P5, PT, R0, 0xb1, P0 ;  /* 0x000000b10000780c */ /* 0x000fc600007a4270 */
[----:B------:R-:W-:Y:S01]  /*14580*/  @P2 STG.E.U16 desc[UR36][R4.64+0x160], R22 ;  /* 0x0001601604002986 */ /* 0x000fe2000c101524 */
[C---:B------:R-:W-:Y:S02]  /*14590*/  ISETP.GT.AND P2, PT, R0.reuse, 0xb8, P1 ;  /* 0x000000b80000780c */ /* 0x040fe40000f44270 */
[C---:B------:R-:W-:Y:S01]  /*145a0*/  ISETP.GT.AND P1, PT, R0.reuse, 0xb9, P1 ;  /* 0x000000b90000780c */ /* 0x040fe20000f24270 */
[----:B------:R-:W-:Y:S01]  /*145b0*/  @P3 STG.E.U16 desc[UR36][R4.64+0x162], R23 ;  /* 0x0001621704003986 */ /* 0x000fe2000c101524 */
[C---:B------:R-:W-:Y:S02]  /*145c0*/  ISETP.GT.AND P3, PT, R0.reuse, 0xb8, P0 ;  /* 0x000000b80000780c */ /* 0x040fe40000764270 */
[----:B------:R-:W-:Y:S01]  /*145d0*/  ISETP.GT.AND P0, PT, R0, 0xb9, P0 ;  /* 0x000000b90000780c */ /* 0x000fe20000704270 */
[----:B------:R-:W-:Y:S01]  /*145e0*/  FMUL R198, R198, R2 ;  /* 0x00000002c6c67220 */ /* 0x000fe20000400000 */
[----:B------:R-:W-:Y:S01]  /*145f0*/  F2FP.BF16.F32.PACK_AB R216, RZ, R216 ;  /* 0x000000d8ffd8723e */ /* 0x000fe200000010ff */
[-C--:B------:R-:W-:Y:S01]  /*14600*/  FMUL R199, R199, R2.reuse ;  /* 0x00000002c7c77220 */ /* 0x080fe20000400000 */
[----:B------:R-:W-:Y:S01]  /*14610*/  F2FP.BF16.F32.PACK_AB R217, RZ, R217 ;  /* 0x000000d9ffd9723e */ /* 0x000fe200000010ff */
[----:B------:R-:W-:Y:S01]  /*14620*/  FMUL R200, R200, R2 ;  /* 0x00000002c8c87220 */ /* 0x000fe20000400000 */
[----:B------:R-:W-:-:S02]  /*14630*/  F2FP.BF16.F32.PACK_AB R218, RZ, R218 ;  /* 0x000000daffda723e */ /* 0x000fc400000010ff */
[----:B------:R-:W-:Y:S01]  /*14640*/  F2FP.BF16.F32.PACK_AB R9, RZ, R9 ;  /* 0x00000009ff09723e */ /* 0x000fe200000010ff */
[----:B------:R-:W-:Y:S01]  /*14650*/  @P4 STG.E.U16 desc[UR36][R6.64+0x160], R216 ;  /* 0x000160d806004986 */ /* 0x000fe2000c101524 */
[----:B------:R-:W-:Y:S02]  /*14660*/  F2FP.BF16.F32.PACK_AB R219, RZ, R219 ;  /* 0x000000dbffdb723e */ /* 0x000fe400000010ff */
[----:B------:R-:W-:Y:S01]  /*14670*/  F2FP.BF16.F32.PACK_AB R220, RZ, R220 ;  /* 0x000000dcffdc723e */ /* 0x000fe200000010ff */
[----:B------:R-:W-:Y:S01]  /*14680*/  @P5 STG.E.U16 desc[UR36][R6.64+0x162], R217 ;  /* 0x000162d906005986 */ /* 0x000fe2000c101524 */
[----:B0-----:R-:W-:-:S03]  /*14690*/  PRMT R10, R9, 0x7610, R10 ;  /* 0x00007610090a7816 */ /* 0x001fc6000000000a */
[----:B------:R-:W-:Y:S01]  /*146a0*/  @P2 STG.E.U16 desc[UR36][R4.64+0x170], R218 ;  /* 0x000170da04002986 */ /* 0x000fe2000c101524 */
[----:B------:R-:W-:-:S03]  /*146b0*/  ISETP.GT.AND P2, PT, R3, 0x80, PT ;  /* 0x000000800300780c */ /* 0x000fc60003f44270 */
[----:B------:R-:W-:Y:S01]  /*146c0*/  @P1 STG.E.U16 desc[UR36][R4.64+0x172], R219 ;  /* 0x000172db04001986 */ /* 0x000fe2000c101524 */
[----:B------:R-:W-:-:S03]  /*146d0*/  MOV R9, UR8 ;  /* 0x0000000800097c02 */ /* 0x000fc60008000f00 */
[----:B------:R-:W-:Y:S01]  /*146e0*/  @P3 STG.E.U16 desc[UR36][R6.64+0x170], R220 ;  /* 0x000170dc06003986 */ /* 0x000fe2000c101524 */
[----:B------:R-:W-:-:S03]  /*146f0*/  ISETP.GT.AND P3, PT, R3, 0x88, PT ;  /* 0x000000880300780c */ /* 0x000fc60003f64270 */
[----:B------:R0:W-:Y:S01]  /*14700*/  @P0 STG.E.U16 desc[UR36][R6.64+0x172], R10 ;  /* 0x0001720a06000986 */ /* 0x0001e2000c101524 */
[C---:B------:R-:W-:Y:S02]  /*14710*/  ISETP.GT.AND P0, PT, R0.reuse, RZ, P2 ;  /* 0x000000ff0000720c */ /* 0x040fe40001704270 */
[----:B------:R-:W-:Y:S01]  /*14720*/  ISETP.GT.AND P1, PT, R0, 0x1, P2 ;  /* 0x000000010000780c */ /* 0x000fe20001724270 */
[----:B------:R-:W-:Y:S01]  /*14730*/  FMUL R201, R201, R2 ;  /* 0x00000002c9c97220 */ /* 0x000fe20000400000 */
[----:B-1----:R-:W-:Y:S01]  /*14740*/  LEA R8, P5, R9, R4, 0x8 ;  /* 0x0000000409087211 */ /* 0x002fe200078a40ff */
[----:B------:R-:W-:Y:S01]  /*14750*/  FMUL R202, R202, R2 ;  /* 0x00000002caca7220 */ /* 0x000fe20000400000 */
[----:B------:R-:W-:Y:S01]  /*14760*/  ISETP.GT.AND P4, PT, R0, RZ, P3 ;  /* 0x000000ff0000720c */ /* 0x000fe20001f84270 */
[----:B------:R-:W2:Y:S01]  /*14770*/  LDL.LU R89, [R1+0x20c] ;  /* 0x00020c0001597983 */ /* 0x000ea20000300800 */
[----:B------:R-:W-:Y:S02]  /*14780*/  IADD3.X R9, R5, UR11, RZ, P5, !PT ;  /* 0x0000000b05097c10 */ /* 0x000fe4000affe4ff */
[----:B------:R-:W-:Y:S01]  /*14790*/  F2FP.BF16.F32.PACK_AB R120, RZ, R120 ;  /* 0x00000078ff78723e */ /* 0x000fe200000010ff */
[----:B------:R-:W2:Y:S01]  /*147a0*/  LDL.LU R90, [R1+0x208] ;  /* 0x00020800015a7983 */ /* 0x000ea20000300800 */
[----:B0-----:R-:W-:-:S02]  /*147b0*/  IADD3 R6, P5, R8, UR5, RZ ;  /* 0x0000000508067c10 */ /* 0x001fc4000ffbe0ff */
[----:B------:R-:W-:Y:S01]  /*147c0*/  F2FP.BF16.F32.PACK_AB R121, RZ, R121 ;  /* 0x00000079ff79723e */ /* 0x000fe200000010ff */
[----:B------:R-:W-:Y:S01]  /*147d0*/  @P0 STG.E.U16 desc[UR36][R8.64], R120 ;  /* 0x0000007808000986 */ /* 0x000fe2000c101524 */
[----:B------:R-:W-:Y:S02]  /*147e0*/  F2FP.BF16.F32.PACK_AB R122, RZ, R122 ;  /* 0x0000007aff7a723e */ /* 0x000fe400000010ff */
[----:B------:R-:W-:Y:S01]  /*147f0*/  IADD3.X R7, R9, UR4, RZ, P5, !PT ;  /* 0x0000000409077c10 */ /* 0x000fe2000affe4ff */
[----:B------:R-:W-:Y:S01]  /*14800*/  @P1 STG.E.U16 desc[UR36][R8.64+0x2], R121 ;  /* 0x0000027908001986 */ /* 0x000fe2000c101524 */
[C---:B------:R-:W-:Y:S02]  /*14810*/  ISETP.GT.AND P0, PT, R0.reuse, 0x1, P3 ;  /* 0x000000010000780c */ /* 0x040fe40001f04270 */
[C---:B------:R-:W-:Y:S01]  /*14820*/  ISETP.GT.AND P1, PT, R0.reuse, 0x8, P2 ;  /* 0x000000080000780c */ /* 0x040fe20001724270 */
[----:B------:R-:W-:Y:S01]  /*14830*/  @P4 STG.E.U16 desc[UR36][R6.64], R122 ;  /* 0x0000007a06004986 */ /* 0x000fe2000c101524 */
[----:B------:R-:W-:-:S02]  /*14840*/  ISETP.GT.AND P4, PT, R0, 0x9, P2 ;  /* 0x000000090000780c */ /* 0x000fc40001784270 */
[----:B------:R-:W-:Y:S01]  /*14850*/  IADD3 R10, P5, R8, UR5, RZ ;  /* 0x00000005080a7c10 */ /* 0x000fe2000ffbe0ff */
[----:B------:R-:W2:Y:S01]  /*14860*/  LDL.LU R91, [R1+0x204] ;  /* 0x00020400015b7983 */ /* 0x000ea20000300800 */
[----:B------:R-:W-:Y:S02]  /*14870*/  F2FP.BF16.F32.PACK_AB R123, RZ, R123 ;  /* 0x0000007bff7b723e */ /* 0x000fe400000010ff */
[----:B------:R-:W-:Y:S01]  /*14880*/  IADD3.X R11, R9, UR4, RZ, P5, !PT ;  /* 0x00000004090b7c10 */ /* 0x000fe2000affe4ff */
[----:B------:R-:W2:Y:S01]  /*14890*/  LDL.LU R92, [R1+0x200] ;  /* 0x00020000015c7983 */ /* 0x000ea20000300800 */
[----:B------:R-:W-:Y:S02]  /*148a0*/  F2FP.BF16.F32.PACK_AB R124, RZ, R124 ;  /* 0x0000007cff7c723e */ /* 0x000fe400000010ff */
[----:B------:R-:W-:Y:S01]  /*148b0*/  F2FP.BF16.F32.PACK_AB R125, RZ, R125 ;  /* 0x0000007dff7d723e */ /* 0x000fe200000010ff */
[----:B------:R-:W-:Y:S01]  /*148c0*/  @P0 STG.E.U16 desc[UR36][R10.64+0x2], R123 ;  /* 0x0000027b0a000986 */ /* 0x000fe2000c101524 */
[----:B------:R-:W-:-:S03]  /*148d0*/  ISETP.GT.AND P0, PT, R0, 0x8, P3 ;  /* 0x000000080000780c */ /* 0x000fc60001f04270 */
[----:B------:R-:W-:Y:S01]  /*148e0*/  @P1 STG.E.U16 desc[UR36][R8.64+0x10], R124 ;  /* 0x0000107c08001986 */ /* 0x000fe2000c101524 */
[C---:B------:R-:W-:Y:S02]  /*148f0*/  ISETP.GT.AND P1, PT, R0.reuse, 0x9, P3 ;  /* 0x000000090000780c */ /* 0x040fe40001f24270 */
[C---:B------:R-:W-:Y:S01]  /*14900*/  ISETP.GT.AND P5, PT, R0.reuse, 0x11, P2 ;  /* 0x000000110000780c */ /* 0x040fe200017a4270 */
[----:B------:R-:W-:Y:S01]  /*14910*/  @P4 STG.E.U16 desc[UR36][R8.64+0x12], R125 ;  /* 0x0000127d08004986 */ /* 0x000fe2000c101524 */
[----:B------:R-:W-:Y:S02]  /*14920*/  ISETP.GT.AND P4, PT, R0, 0x10, P2 ;  /* 0x000000100000780c */ /* 0x000fe40001784270 */
[----:B------:R-:W-:Y:S01]  /*14930*/  F2FP.BF16.F32.PACK_AB R126, RZ, R126 ;  /* 0x0000007eff7e723e */ /* 0x000fe200000010ff */
[-C--:B------:R-:W-:Y:S01]  /*14940*/  FMUL R203, R203, R2.reuse ;  /* 0x00000002cbcb7220 */ /* 0x080fe20000400000 */
[----:B------:R-:W-:Y:S01]  /*14950*/  F2FP.BF16.F32.PACK_AB R127, RZ, R127 ;  /* 0x0000007fff7f723e */ /* 0x000fe200000010ff */
[----:B------:R-:W-:Y:S01]  /*14960*/  FMUL R204, R204, R2 ;  /* 0x00000002cccc7220 */ /* 0x000fe20000400000 */
[----:B------:R-:W-:Y:S01]  /*14970*/  F2FP.BF16.F32.PACK_AB R129, RZ, R129 ;  /* 0x00000081ff81723e */ /* 0x000fe200000010ff */
[----:B------:R-:W-:Y:S01]  /*14980*/  @P0 STG.E.U16 desc[UR36][R6.64+0x10], R126 ;  /* 0x0000107e06000986 */ /* 0x000fe2000c101524 */
[----:B------:R-:W-:-:S02]  /*14990*/  F2FP.BF16.F32.PACK_AB R128, RZ, R128 ;  /* 0x00000080ff80723e */ /* 0x000fc400000010ff */
[C---:B------:R-:W-:Y:S01]  /*149a0*/  ISETP.GT.AND P0, PT, R0.reuse, 0x10, P3 ;  /* 0x000000100000780c */ /* 0x040fe20001f04270 */
[----:B------:R-:W-:Y:S01]  /*149b0*/  @P1 STG.E.U16 desc[UR36][R10.64+0x12], R127 ;  /* 0x0000127f0a001986 */ /* 0x000fe2000c101524 */
[----:B------:R-:W-:-:S03]  /*149c0*/  ISETP.GT.AND P1, PT, R0, 0x11, P3 ;  /* 0x000000110000780c */ /* 0x000fc60001f24270 */
[----:B------:R-:W-:Y:S01]  /*149d0*/  @P5 STG.E.U16 desc[UR36][R8.64+0x22], R129 ;  /* 0x0000228108005986 */ /* 0x000fe2000c101524 */
[----:B------:R-:W-:-:S03]  /*149e0*/  ISETP.GT.AND P5, PT, R0, 0x19, P2 ;  /* 0x000000190000780c */ /* 0x000fc600017a4270 */
[----:B------:R-:W-:Y:S01]  /*149f0*/  @P4 STG.E.U16 desc[UR36][R8.64+0x20], R128 ;  /* 0x0000208008004986 */ /* 0x000fe2000c101524 */
[C---:B------:R-:W-:Y:S02]  /*14a00*/  ISETP.GT.AND P4, PT, R0.reuse, 0x18, P2 ;  /* 0x000000180000780c */ /* 0x040fe40001784270 */
[----:B------:R-:W-:Y:S01]  /*14a10*/  F2FP.BF16.F32.PACK_AB R130, RZ, R130 ;  /* 0x00000082ff82723e */ /* 0x000fe200000010ff */
[----:B------:R-:W-:Y:S01]  /*14a20*/  FMUL R205, R205, R2 ;  /* 0x00000002cdcd7220 */ /* 0x000fe20000400000 */
[----:B------:R-:W-:Y:S01]  /*14a30*/  F2FP.BF16.F32.PACK_AB R131, RZ, R131 ;  /* 0x00000083ff83723e */ /* 0x000fe200000010ff */
[----:B------:R-:W2:Y:S01]  /*14a40*/  LDL.LU R93, [R1+0x1fc] ;  /* 0x0001fc00015d7983 */ /* 0x000ea20000300800 */
[----:B------:R-:W-:Y:S02]  /*14a50*/  F2FP.BF16.F32.PACK_AB R133, RZ, R133 ;  /* 0x00000085ff85723e */ /* 0x000fe400000010ff */
[----:B------:R-:W-:Y:S01]  /*14a60*/  F2FP.BF16.F32.PACK_AB R132, RZ, R132 ;  /* 0x00000084ff84723e */ /* 0x000fe200000010ff */
        /* <DEDUP_REMOVED lines=223> */
[----:B------:R-:W2:Y:S01]  /*15860*/  LDL.LU R107, [R1+0x1c4] ;  /* 0x0001c400016b7983 */ /* 0x000ea20000300800 */
[----:B------:R-:W-:Y:S02]  /*15870*/  F2FP.BF16.F32.PACK_AB R199, RZ, R199 ;  /* 0x000000c7ffc7723e */ /* 0x000fe400000010ff */
[----:B------:R-:W-:-:S02]  /*15880*/  F2FP.BF16.F32.PACK_AB R200, RZ, R200 ;  /* 0x000000c8ffc8723e */ /* 0x000fc400000010ff */
[----:B------:R-:W-:Y:S02]  /*15890*/  F2FP.BF16.F32.PACK_AB R201, RZ, R201 ;  /* 0x000000c9ffc9723e */ /* 0x000fe400000010ff */
[----:B------:R-:W-:Y:S01]  /*158a0*/  F2FP.BF16.F32.PACK_AB R202, RZ, R202 ;  /* 0x000000caffca723e */ /* 0x000fe200000010ff */
[----:B------:R-:W-:Y:S01]  /*158b0*/  @P0 STG.E.U16 desc[UR36][R6.64+0x130], R198 ;  /* 0x000130c606000986 */ /* 0x000fe2000c101524 */
[----:B------:R-:W-:-:S03]  /*158c0*/  ISETP.GT.AND P0, PT, R0, 0xa1, P3 ;  /* 0x000000a10000780c */ /* 0x000fc60001f04270 */
[----:B------:R-:W-:Y:S01]  /*158d0*/  @P5 STG.E.U16 desc[UR36][R10.64+0x132], R199 ;  /* 0x000132c70a005986 */ /* 0x000fe2000c101524 */
[----:B------:R-:W-:-:S03]  /*158e0*/  ISETP.GT.AND P5, PT, R0, 0xa9, P2 ;  /* 0x000000a90000780c */ /* 0x000fc600017a4270 */
[----:B------:R-:W-:Y:S04]  /*158f0*/  @P6 STG.E.U16 desc[UR36][R8.64+0x140], R200 ;  /* 0x000140c808006986 */ /* 0x000fe8000c101524 */
[----:B------:R-:W-:Y:S04]  /*15900*/  @P1 STG.E.U16 desc[UR36][R8.64+0x142], R201 ;  /* 0x000142c908001986 */ /* 0x000fe8000c101524 */
[----:B------:R-:W-:Y:S01]  /*15910*/  @P4 STG.E.U16 desc[UR36][R6.64+0x140], R202 ;  /* 0x000140ca06004986 */ /* 0x000fe2000c101524 */
[----:B------:R-:W-:Y:S02]  /*15920*/  ISETP.GT.AND P4, PT, R0, 0xa8, P2 ;  /* 0x000000a80000780c */ /* 0x000fe40001784270 */
[----:B------:R-:W-:Y:S01]  /*15930*/  F2FP.BF16.F32.PACK_AB R203, RZ, R203 ;  /* 0x000000cbffcb723e */ /* 0x000fe200000010ff */
[----:B------:R-:W2:Y:S01]  /*15940*/  LDL.LU R108, [R1+0x1c0] ;  /* 0x0001c000016c7983 */ /* 0x000ea20000300800 */
[----:B------:R-:W-:-:S02]  /*15950*/  F2FP.BF16.F32.PACK_AB R204, RZ, R204 ;  /* 0x000000ccffcc723e */ /* 0x000fc400000010ff */
[----:B------:R-:W-:Y:S01]  /*15960*/  F2FP.BF16.F32.PACK_AB R205, RZ, R205 ;  /* 0x000000cdffcd723e */ /* 0x000fe200000010ff */
        /* <DEDUP_REMOVED lines=12> */
[----:B------:R-:W-:Y:S02]  /*15a30*/  ISETP.GT.AND P6, PT, R0, 0xb1, P2 ;  /* 0x000000b10000780c */ /* 0x000fe400017c4270 */
[----:B------:R-:W-:Y:S01]  /*15a40*/  F2FP.BF16.F32.PACK_AB R209, RZ, R209 ;  /* 0x000000d1ffd1723e */ /* 0x000fe200000010ff */
[----:B------:R-:W-:Y:S01]  /*15a50*/  FMUL R24, R24, R2 ;  /* 0x0000000218187220 */ /* 0x000fe20000400000 */
[----:B------:R-:W-:Y:S01]  /*15a60*/  F2FP.BF16.F32.PACK_AB R210, RZ, R210 ;  /* 0x000000d2ffd2723e */ /* 0x000fe200000010ff */
[----:B------:R-:W-:Y:S01]  /*15a70*/  @P4 STG.E.U16 desc[UR36][R10.64+0x152], R207 ;  /* 0x000152cf0a004986 */ /* 0x000fe2000c101524 */
[----:B------:R-:W-:-:S03]  /*15a80*/  ISETP.GT.AND P4, PT, R0, 0xb0, P3 ;  /* 0x000000b00000780c */ /* 0x000fc60001f84270 */
[----:B------:R-:W-:Y:S01]  /*15a90*/  @P5 STG.E.U16 desc[UR36][R8.64+0x160], R208 ;  /* 0x000160d008005986 */ /* 0x000fe2000c101524 */
[C---:B------:R-:W-:Y:S02]  /*15aa0*/  ISETP.GT.AND P5, PT, R0.reuse, 0xb1, P3 ;  /* 0x000000b10000780c */ /* 0x040fe40001fa4270 */
[----:B------:R-:W-:Y:S01]  /*15ab0*/  F2FP.BF16.F32.PACK_AB R211, RZ, R211 ;  /* 0x000000d3ffd3723e */ /* 0x000fe200000010ff */
[----:B------:R-:W-:Y:S01]  /*15ac0*/  @P6 STG.E.U16 desc[UR36][R8.64+0x162], R209 ;  /* 0x000162d108006986 */ /* 0x000fe2000c101524 */
[C---:B------:R-:W-:Y:S02]  /*15ad0*/  ISETP.GT.AND P6, PT, R0.reuse, 0xb8, P2 ;  /* 0x000000b80000780c */ /* 0x040fe400017c4270 */
[C---:B------:R-:W-:Y:S01]  /*15ae0*/  ISETP.GT.AND P2, PT, R0.reuse, 0xb9, P2 ;  /* 0x000000b90000780c */ /* 0x040fe20001744270 */
[----:B------:R-:W-:Y:S01]  /*15af0*/  IMAD.U32 R12, RZ, RZ, UR9 ;  /* 0x00000009ff0c7e24 */ /* 0x000fe2000f8e00ff */
[----:B------:R-:W-:Y:S01]  /*15b00*/  F2FP.BF16.F32.PACK_AB R212, RZ, R212 ;  /* 0x000000d4ffd4723e */ /* 0x000fe200000010ff */
[----:B------:R-:W-:Y:S04]  /*15b10*/  @P4 STG.E.U16 desc[UR36][R6.64+0x160], R210 ;  /* 0x000160d206004986 */ /* 0x000fe8000c101524 */
[----:B------:R-:W-:Y:S01]  /*15b20*/  @P5 STG.E.U16 desc[UR36][R10.64+0x162], R211 ;  /* 0x000162d30a005986 */ /* 0x000fe2000c101524 */
[----:B------:R-:W-:-:S02]  /*15b30*/  ISETP.GT.AND P5, PT, R0, 0xb8, P3 ;  /* 0x000000b80000780c */ /* 0x000fc40001fa4270 */
[C---:B------:R-:W-:Y:S02]  /*15b40*/  ISETP.GT.AND P3, PT, R0.reuse, 0xb9, P3 ;  /* 0x000000b90000780c */ /* 0x040fe40001f64270 */
[C---:B------:R-:W-:Y:S02]  /*15b50*/  ISETP.GT.AND P1, PT, R3.reuse, 0x100, PT ;  /* 0x000001000300780c */ /* 0x040fe40003f24270 */
[----:B------:R-:W-:Y:S01]  /*15b60*/  F2FP.BF16.F32.PACK_AB R213, RZ, R213 ;  /* 0x000000d5ffd5723e */ /* 0x000fe200000010ff */
[----:B------:R-:W-:Y:S01]  /*15b70*/  @P6 STG.E.U16 desc[UR36][R8.64+0x170], R212 ;  /* 0x000170d408006986 */ /* 0x000fe2000c101524 */
[----:B------:R-:W-:Y:S01]  /*15b80*/  ISETP.GT.AND P0, PT, R3, 0x108, PT ;  /* 0x000001080300780c */ /* 0x000fe20003f04270 */
[----:B------:R-:W-:Y:S01]  /*15b90*/  IMAD.U32 R3, RZ, RZ, UR8 ;  /* 0x00000008ff037e24 */ /* 0x000fe2000f8e00ff */
[----:B------:R-:W-:Y:S01]  /*15ba0*/  ISETP.GT.AND P6, PT, R0, RZ, P1 ;  /* 0x000000ff0000720c */ /* 0x000fe20000fc4270 */
[----:B------:R0:W-:Y:S01]  /*15bb0*/  @P2 STG.E.U16 desc[UR36][R8.64+0x172], R213 ;  /* 0x000172d508002986 */ /* 0x0001e2000c101524 */
[----:B------:R-:W-:-:S02]  /*15bc0*/  F2FP.BF16.F32.PACK_AB R214, RZ, R214 ;  /* 0x000000d6ffd6723e */ /* 0x000fc400000010ff */
[----:B------:R-:W-:Y:S01]  /*15bd0*/  F2FP.BF16.F32.PACK_AB R215, RZ, R215 ;  /* 0x000000d7ffd7723e */ /* 0x000fe200000010ff */
[----:B------:R-:W2:Y:S01]  /*15be0*/  LDL.LU R109, [R1+0x1bc] ;  /* 0x0001bc00016d7983 */ /* 0x000ea20000300800 */
[C---:B------:R-:W-:Y:S02]  /*15bf0*/  LEA R4, P4, R3.reuse, R4, 0x9 ;  /* 0x0000000403047211 */ /* 0x040fe400078848ff */
[----:B------:R-:W-:Y:S01]  /*15c00*/  F2FP.BF16.F32.PACK_AB R24, RZ, R24 ;  /* 0x00000018ff18723e */ /* 0x000fe200000010ff */
[----:B------:R-:W2:Y:S01]  /*15c10*/  LDL.LU R110, [R1+0x1b8] ;  /* 0x0001b800016e7983 */ /* 0x000ea20000300800 */
[----:B0-----:R-:W-:Y:S02]  /*15c20*/  @P5 IMAD.MOV.U32 R8, RZ, RZ, R6 ;  /* 0x000000ffff085224 */ /* 0x001fe400078e0006 */
[----:B------:R-:W-:Y:S01]  /*15c30*/  @P5 IMAD.MOV.U32 R9, RZ, RZ, R7 ;  /* 0x000000ffff095224 */ /* 0x000fe200078e0007 */
[----:B------:R-:W-:Y:S01]  /*15c40*/  LEA.HI.X R5, R3, R5, R12, 0x9, P4 ;  /* 0x0000000503057211 */ /* 0x000fe200020f4c0c */
[----:B------:R-:W2:Y:S04]  /*15c50*/  LDL.LU R111, [R1+0x1b4] ;  /* 0x0001b400016f7983 */ /* 0x000ea80000300800 */
[----:B------:R-:W-:Y:S01]  /*15c60*/  @P5 STG.E.U16 desc[UR36][R8.64+0x170], R214 ;  /* 0x000170d608005986 */ /* 0x000fe2000c101524 */
[----:B------:R-:W-:-:S03]  /*15c70*/  ISETP.GT.AND P5, PT, R0, RZ, P0 ;  /* 0x000000ff0000720c */ /* 0x000fc600007a4270 */
[----:B------:R-:W-:Y:S01]  /*15c80*/  @P3 STG.E.U16 desc[UR36][R10.64+0x172], R215 ;  /* 0x000172d70a003986 */ /* 0x000fe2000c101524 */
[C---:B------:R-:W-:Y:S01]  /*15c90*/  ISETP.GT.AND P3, PT, R0.reuse, 0x1, P1 ;  /* 0x000000010000780c */ /* 0x040fe20000f64270 */
[-C--:B------:R-:W-:Y:S01]  /*15ca0*/  FMUL R25, R25, R2.reuse ;  /* 0x0000000219197220 */ /* 0x080fe20000400000 */
[----:B------:R-:W-:Y:S01]  /*15cb0*/  ISETP.GT.AND P4, PT, R0, 0x1, P0 ;  /* 0x000000010000780c */ /* 0x000fe20000784270 */
[----:B------:R-:W2:Y:S01]  /*15cc0*/  LDL.LU R112, [R1+0x1b0] ;  /* 0x0001b00001707983 */ /* 0x000ea20000300800 */
[-C--:B------:R-:W-:Y:S01]  /*15cd0*/  FMUL R26, R26, R2.reuse ;  /* 0x000000021a1a7220 */ /* 0x080fe20000400000 */
[----:B------:R-:W-:Y:S01]  /*15ce0*/  ISETP.GT.AND P2, PT, R0, 0x8, P1 ;  /* 0x000000080000780c */ /* 0x000fe20000f44270 */
[-C--:B------:R-:W-:Y:S01]  /*15cf0*/  FMUL R27, R27, R2.reuse ;  /* 0x000000021b1b7220 */ /* 0x080fe20000400000 */
[----:B------:R-:W-:Y:S01]  /*15d00*/  @P6 STG.E.U16 desc[UR36][R4.64], R24 ;  /* 0x0000001804006986 */ /* 0x000fe2000c101524 */
[----:B------:R-:W-:Y:S01]  /*15d10*/  IADD3 R6, P6, R4, UR5, RZ ;  /* 0x0000000504067c10 */ /* 0x000fe2000ffde0ff */
[----:B------:R-:W-:Y:S01]  /*15d20*/  FMUL R28, R28, R2 ;  /* 0x000000021c1c7220 */ /* 0x000fe20000400000 */
[----:B------:R-:W-:Y:S01]  /*15d30*/  F2FP.BF16.F32.PACK_AB R25, RZ, R25 ;  /* 0x00000019ff19723e */ /* 0x000fe200000010ff */
[----:B------:R-:W2:Y:S01]  /*15d40*/  LDL.LU R113, [R1+0x1ac] ;  /* 0x0001ac0001717983 */ /* 0x000ea20000300800 */
[----:B------:R-:W-:-:S02]  /*15d50*/  F2FP.BF16.F32.PACK_AB R26, RZ, R26 ;  /* 0x0000001aff1a723e */ /* 0x000fc400000010ff */
[----:B------:R-:W-:Y:S02]  /*15d60*/  IADD3.X R7, R5, UR4, RZ, P6, !PT ;  /* 0x0000000405077c10 */ /* 0x000fe4000b7fe4ff */
[----:B------:R-:W-:Y:S01]  /*15d70*/  F2FP.BF16.F32.PACK_AB R27, RZ, R27 ;  /* 0x0000001bff1b723e */ /* 0x000fe200000010ff */
[----:B------:R-:W-:Y:S01]  /*15d80*/  @P3 STG.E.U16 desc[UR36][R4.64+0x2], R25 ;  /* 0x0000021904003986 */ /* 0x000fe2000c101524 */
[----:B------:R-:W-:Y:S02]  /*15d90*/  F2FP.BF16.F32.PACK_AB R28, RZ, R28 ;  /* 0x0000001cff1c723e */ /* 0x000fe400000010ff */
[C---:B------:R-:W-:Y:S01]  /*15da0*/  ISETP.GT.AND P3, PT, R0.reuse, 0x9, P1 ;  /* 0x000000090000780c */ /* 0x040fe20000f64270 */
[----:B------:R-:W-:Y:S01]  /*15db0*/  @P5 STG.E.U16 desc[UR36][R6.64], R26 ;  /* 0x0000001a06005986 */ /* 0x000fe2000c101524 */
[----:B------:R-:W-:-:S03]  /*15dc0*/  ISETP.GT.AND P5, PT, R0, 0x9, P0 ;  /* 0x000000090000780c */ /* 0x000fc600007a4270 */
[----:B------:R-:W-:Y:S01]  /*15dd0*/  @P4 STG.E.U16 desc[UR36][R6.64+0x2], R27 ;  /* 0x0000021b06004986 */ /* 0x000fe2000c101524 */
[----:B------:R-:W-:Y:S01]  /*15de0*/  ISETP.GT.AND P4, PT, R0, 0x8, P0 ;  /* 0x000000080000780c */ /* 0x000fe20000784270 */
[-C--:B------:R-:W-:Y:S02]  /*15df0*/  FMUL R29, R29, R2.reuse ;  /* 0x000000021d1d7220 */ /* 0x080fe40000400000 */
[----:B------:R-:W2:Y:S01]  /*15e00*/  LDL.LU R114, [R1+0x1a8] ;  /* 0x0001a80001727983 */ /* 0x000ea20000300800 */
[----:B------:R-:W-:-:S03]  /*15e10*/  FMUL R30, R30, R2 ;  /* 0x000000021e1e7220 */ /* 0x000fc60000400000 */
[----:B------:R-:W2:Y:S01]  /*15e20*/  LDL.LU R115, [R1+0x1a4] ;  /* 0x0001a40001737983 */ /* 0x000ea20000300800 */
[----:B------:R-:W-:-:S03]  /*15e30*/  FMUL R31, R31, R2 ;  /* 0x000000021f1f7220 */ /* 0x000fc60000400000 */
[----:B------:R-:W-:Y:S01]  /*15e40*/  @P2 STG.E.U16 desc[UR36][R4.64+0x10], R28 ;  /* 0x0000101c04002986 */ /* 0x000fe2000c101524 */
[----:B------:R-:W-:-:S03]  /*15e50*/  ISETP.GT.AND P2, PT, R0, 0x10, P1 ;  /* 0x000000100000780c */ /* 0x000fc60000f44270 */
[----:B------:R-:W2:Y:S01]  /*15e60*/  LDL.LU R116, [R1+0x1a0] ;  /* 0x0001a00001747983 */ /* 0x000ea20000300800 */
[----:B------:R-:W-:-:S03]  /*15e70*/  FMUL R32, R32, R2 ;  /* 0x0000000220207220 */ /* 0x000fc60000400000 */
[----:B------:R-:W2:Y:S01]  /*15e80*/  LDL.LU R117, [R1+0x19c] ;  /* 0x00019c0001757983 */ /* 0x000ea20000300800 */
[----:B------:R-:W-:Y:S02]  /*15e90*/  F2FP.BF16.F32.PACK_AB R29, RZ, R29 ;  /* 0x0000001dff1d723e */ /* 0x000fe400000010ff */
[----:B------:R-:W-:Y:S01]  /*15ea0*/  F2FP.BF16.F32.PACK_AB R30, RZ, R30 ;  /* 0x0000001eff1e723e */ /* 0x000fe200000010ff */
[----:B------:R-:W2:Y:S01]  /*15eb0*/  LDL.LU R118, [R1+0x198] ;  /* 0x0001980001767983 */ /* 0x000ea20000300800 */
[----:B------:R-:W-:Y:S02]  /*15ec0*/  F2FP.BF16.F32.PACK_AB R31, RZ, R31 ;  /* 0x0000001fff1f723e */ /* 0x000fe400000010ff */
[----:B------:R-:W-:Y:S01]  /*15ed0*/  F2FP.BF16.F32.PACK_AB R32, RZ, R32 ;  /* 0x00000020ff20723e */ /* 0x000fe200000010ff */
[----:B------:R-:W2:Y:S04]  /*15ee0*/  LDL.LU R119, [R1+0x194] ;  /* 0x0001940001777983 */ /* 0x000ea80000300800 */
[----:B------:R-:W-:Y:S01]  /*15ef0*/  @P3 STG.E.U16 desc[UR36][R4.64+0x12], R29 ;  /* 0x0000121d04003986 */ /* 0x000fe2000c101524 */
[----:B------:R-:W-:-:S03]  /*15f00*/  ISETP.GT.AND P3, PT, R0, 0x11, P1 ;  /* 0x000000110000780c */ /* 0x000fc60000f64270 */
[----:B------:R-:W-:Y:S01]  /*15f10*/  @P4 STG.E.U16 desc[UR36][R6.64+0x10], R30 ;  /* 0x0000101e06004986 */ /* 0x000fe2000c101524 */
[C---:B------:R-:W-:Y:S01]  /*15f20*/  ISETP.GT.AND P4, PT, R0.reuse, 0x10, P0 ;  /* 0x000000100000780c */ /* 0x040fe20000784270 */
[-C--:B------:R-:W-:Y:S02]  /*15f30*/  FMUL R33, R33, R2.reuse ;  /* 0x0000000221217220 */ /* 0x080fe40000400000 */
[----:B------:R-:W-:Y:S01]  /*15f40*/  @P5 STG.E.U16 desc[UR36][R6.64+0x12], R31 ;  /* 0x0000121f06005986 */ /* 0x000fe2000c101524 */
[----:B------:R-:W-:Y:S01]  /*15f50*/  ISETP.GT.AND P5, PT, R0, 0x11, P0 ;  /* 0x000000110000780c */ /* 0x000fe200007a4270 */
[-C--:B------:R-:W-:Y:S02]  /*15f60*/  FMUL R34, R34, R2.reuse ;  /* 0x0000000222227220 */ /* 0x080fe40000400000 */
[----:B------:R-:W-:Y:S01]  /*15f70*/  @P2 STG.E.U16 desc[UR36][R4.64+0x20], R32 ;  /* 0x0000202004002986 */ /* 0x000fe2000c101524 */
[----:B------:R-:W-:Y:S01]  /*15f80*/  ISETP.GT.AND P2, PT, R0, 0x18, P1 ;  /* 0x000000180000780c */ /* 0x000fe20000f44270 */
[-C--:B------:R-:W-:Y:S01]  /*15f90*/  FMUL R35, R35, R2.reuse ;  /* 0x0000000223237220 */ /* 0x080fe20000400000 */
[-C--:B------:R-:W-:Y:S01]  /*15fa0*/  FMUL R36, R36, R2.reuse ;  /* 0x0000000224247220 */ /* 0x080fe20000400000 */
[----:B------:R-:W-:Y:S01]  /*15fb0*/  F2FP.BF16.F32.PACK_AB R33, RZ, R33 ;  /* 0x00000021ff21723e */ /* 0x000fe200000010ff */
[----:B------:R-:W-:Y:S01]  /*15fc0*/  FMUL R37, R37, R2 ;  /* 0x0000000225257220 */ /* 0x000fe20000400000 */
[----:B------:R-:W-:Y:S01]  /*15fd0*/  F2FP.BF16.F32.PACK_AB R34, RZ, R34 ;  /* 0x00000022ff22723e */ /* 0x000fe200000010ff */
[-C--:B------:R-:W-:Y:S01]  /*15fe0*/  FMUL R38, R38, R2.reuse ;  /* 0x0000000226267220 */ /* 0x080fe20000400000 */
[----:B------:R-:W-:Y:S01]  /*15ff0*/  F2FP.BF16.F32.PACK_AB R35, RZ, R35 ;  /* 0x00000023ff23723e */ /* 0x000fe200000010ff */
[----:B------:R-:W-:Y:S01]  /*16000*/  FMUL R39, R39, R2 ;  /* 0x0000000227277220 */ /* 0x000fe20000400000 */
        /* <DEDUP_REMOVED lines=8> */
[----:B------:R-:W-:Y:S01]  /*16090*/  ISETP.GT.AND P2, PT, R0, 0x20, P1 ;  /* 0x000000200000780c */ /* 0x000fe20000f44270 */
[----:B------:R-:W-:Y:S01]  /*160a0*/  FMUL R40, R40, R2 ;  /* 0x0000000228287220 */ /* 0x000fe20000400000 */
[----:B------:R-:W-:Y:S01]  /*160b0*/  F2FP.BF16.F32.PACK_AB R37, RZ, R37 ;  /* 0x00000025ff25723e */ /* 0x000fe200000010ff */
[----:B------:R0:W5:Y:S01]  /*160c0*/  LDL.LU R17, [R1+0x190] ;  /* 0x0001900001117983 */ /* 0x0001620000300800 */
[----:B------:R-:W-:Y:S02]  /*160d0*/  F2FP.BF16.F32.PACK_AB R38, RZ, R38 ;  /* 0x00000026ff26723e */ /* 0x000fe400000010ff */
[----:B------:R-:W-:Y:S02]  /*160e0*/  F2FP.BF16.F32.PACK_AB R39, RZ, R39 ;  /* 0x00000027ff27723e */ /* 0x000fe400000010ff */
[----:B------:R-:W-:Y:S01]  /*160f0*/  F2FP.BF16.F32.PACK_AB R40, RZ, R40 ;  /* 0x00000028ff28723e */ /* 0x000fe200000010ff */
        /* <DEDUP_REMOVED lines=10> */
[----:B------:R-:W-:-:S02]  /*161a0*/  FMUL R43, R43, R2 ;  /* 0x000000022b2b7220 */ /* 0x000fc40000400000 */
[----:B------:R0:W5:Y:S01]  /*161b0*/  LDL.LU R16, [R1+0x18c] ;  /* 0x00018c0001107983 */ /* 0x0001620000300800 */
[----:B------:R-:W-:Y:S01]  /*161c0*/  FMUL R44, R44, R2 ;  /* 0x000000022c2c7220 */ /* 0x000fe20000400000 */
[----:B------:R-:W-:Y:S02]  /*161d0*/  F2FP.BF16.F32.PACK_AB R41, RZ, R41 ;  /* 0x00000029ff29723e */ /* 0x000fe400000010ff */
        /* <DEDUP_REMOVED lines=14> */
[----:B------:R-:W-:Y:S01]  /*162c0*/  FMUL R48, R48, R2 ;  /* 0x0000000230307220 */ /* 0x000fe20000400000 */
[----:B------:R-:W-:-:S02]  /*162d0*/  F2FP.BF16.F32.PACK_AB R45, RZ, R45 ;  /* 0x0000002dff2d723e */ /* 0x000fc400000010ff */
        /* <DEDUP_REMOVED lines=141> */
[-C--:B----4-:R-:W-:Y:S01]  /*16bb0*/  FMUL R83, R83, R2.reuse ;  /* 0x0000000253537220 */ /* 0x090fe20000400000 */
        /* <DEDUP_REMOVED lines=9> */
[-C--:B---3--:R-:W-:Y:S02]  /*16c50*/  FMUL R85, R85, R2.reuse ;  /* 0x0000000255557220 */ /* 0x088fe40000400000 */
[----:B------:R-:W-:Y:S01]  /*16c60*/  @P5 STG.E.U16 desc[UR36][R6.64+0xe2], R83 ;  /* 0x0000e25306005986 */ /* 0x000fe2000c101524 */
[----:B------:R-:W-:Y:S01]  /*16c70*/  ISETP.GT.AND P5, PT, R0, 0x79, P0 ;  /* 0x000000790000780c */ /* 0x000fe200007a4270 */
[-C--:B------:R-:W-:Y:S02]  /*16c80*/  FMUL R86, R86, R2.reuse ;  /* 0x0000000256567220 */ /* 0x080fe40000400000 */
[----:B------:R-:W-:Y:S01]  /*16c90*/  @P2 STG.E.U16 desc[UR36][R4.64+0xf0], R84 ;  /* 0x0000f05404002986 */ /* 0x000fe2000c101524 */
[----:B------:R-:W-:Y:S01]  /*16ca0*/  ISETP.GT.AND P2, PT, R0, 0x80, P1 ;  /* 0x000000800000780c */ /* 0x000fe20000f44270 */
[-C--:B--2---:R-:W-:Y:S01]  /*16cb0*/  FMUL R87, R87, R2.reuse ;  /* 0x0000000257577220 */ /* 0x084fe20000400000 */
        /* <DEDUP_REMOVED lines=88> */
[----:B------:R-:W-:-:S03]  /*17240*/  ISETP.GT.AND P4, PT, R0, 0xa8, P0 ;  /* 0x000000a80000780c */ /* 0x000fc60000784270 */
[----:B------:R-:W-:Y:S01]  /*17250*/  @P5 STG.E.U16 desc[UR36][R6.64+0x142], R107 ;  /* 0x0001426b06005986 */ /* 0x000fe2000c101524 */
[-C--:B------:R-:W-:Y:S01]  /*17260*/  FMUL R109, R109, R2.reuse ;  /* 0x000000026d6d7220 */ /* 0x080fe20000400000 */
[C---:B------:R-:W-:Y:S02]  /*17270*/  ISETP.GT.AND P5, PT, R0.reuse, 0xb0, P1 ;  /* 0x000000b00000780c */ /* 0x040fe40000fa4270 */
[----:B------:R-:W-:Y:S01]  /*17280*/  @P2 STG.E.U16 desc[UR36][R4.64+0x150], R108 ;  /* 0x0001506c04002986 */ /* 0x000fe2000c101524 */
[----:B------:R-:W-:Y:S01]  /*17290*/  ISETP.GT.AND P2, PT, R0, 0xa9, P0 ;  /* 0x000000a90000780c */ /* 0x000fe20000744270 */
[-C--:B------:R-:W-:Y:S01]  /*172a0*/  FMUL R110, R110, R2.reuse ;  /* 0x000000026e6e7220 */ /* 0x080fe20000400000 */
[-C--:B------:R-:W-:Y:S01]  /*172b0*/  FMUL R111, R111, R2.reuse ;  /* 0x000000026f6f7220 */ /* 0x080fe20000400000 */
[----:B------:R-:W-:Y:S01]  /*172c0*/  FMUL R112, R112, R2 ;  /* 0x0000000270707220 */ /* 0x000fe20000400000 */
[----:B------:R-:W-:Y:S02]  /*172d0*/  F2FP.BF16.F32.PACK_AB R109, RZ, R109 ;  /* 0x0000006dff6d723e */ /* 0x000fe400000010ff */
[----:B------:R-:W-:-:S02]  /*172e0*/  F2FP.BF16.F32.PACK_AB R110, RZ, R110 ;  /* 0x0000006eff6e723e */ /* 0x000fc400000010ff */
[----:B------:R-:W-:Y:S02]  /*172f0*/  F2FP.BF16.F32.PACK_AB R111, RZ, R111 ;  /* 0x0000006fff6f723e */ /* 0x000fe400000010ff */
[----:B------:R-:W-:Y:S01]  /*17300*/  F2FP.BF16.F32.PACK_AB R112, RZ, R112 ;  /* 0x00000070ff70723e */ /* 0x000fe200000010ff */
[----:B------:R-:W-:Y:S04]  /*17310*/  @P3 STG.E.U16 desc[UR36][R4.64+0x152], R109 ;  /* 0x0001526d04003986 */ /* 0x000fe8000c101524 */
[----:B------:R-:W-:Y:S01]  /*17320*/  @P4 STG.E.U16 desc[UR36][R6.64+0x150], R110 ;  /* 0x0001506e06004986 */ /* 0x000fe2000c101524 */
[----:B------:R-:W-:-:S03]  /*17330*/  ISETP.GT.AND P4, PT, R0, 0xb1, P0 ;  /* 0x000000b10000780c */ /* 0x000fc60000784270 */
[----:B------:R-:W-:Y:S01]  /*17340*/  @P2 STG.E.U16 desc[UR36][R6.64+0x152], R111 ;  /* 0x0001526f06002986 */ /* 0x000fe2000c101524 */
[----:B------:R-:W-:-:S03]  /*17350*/  ISETP.GT.AND P2, PT, R0, 0xb1, P1 ;  /* 0x000000b10000780c */ /* 0x000fc60000f44270 */
[----:B------:R-:W-:Y:S01]  /*17360*/  @P5 STG.E.U16 desc[UR36][R4.64+0x160], R112 ;  /* 0x0001607004005986 */ /* 0x000fe2000c101524 */
[C---:B------:R-:W-:Y:S01]  /*17370*/  ISETP.GT.AND P5, PT, R0.reuse, 0xb0, P0 ;  /* 0x000000b00000780c */ /* 0x040fe200007a4270 */
[-C--:B------:R-:W-:Y:S01]  /*17380*/  FMUL R113, R113, R2.reuse ;  /* 0x0000000271717220 */ /* 0x080fe20000400000 */
[----:B------:R-:W-:Y:S01]  /*17390*/  ISETP.GT.AND P3, PT, R0, 0xb8, P1 ;  /* 0x000000b80000780c */ /* 0x000fe20000f64270 */
[-C--:B------:R-:W-:Y:S01]  /*173a0*/  FMUL R114, R114, R2.reuse ;  /* 0x0000000272727220 */ /* 0x080fe20000400000 */
[C---:B------:R-:W-:Y:S01]  /*173b0*/  ISETP.GT.AND P1, PT, R0.reuse, 0xb9, P1 ;  /* 0x000000b90000780c */ /* 0x040fe20000f24270 */
[-C--:B------:R-:W-:Y:S01]  /*173c0*/  FMUL R115, R115, R2.reuse ;  /* 0x0000000273737220 */ /* 0x080fe20000400000 */
[----:B------:R-:W-:Y:S01]  /*173d0*/  ISETP.GT.AND P6, PT, R0, 0xb8, P0 ;  /* 0x000000b80000780c */ /* 0x000fe200007c4270 */
[-C--:B------:R-:W-:Y:S01]  /*173e0*/  FMUL R116, R116, R2.reuse ;  /* 0x0000000274747220 */ /* 0x080fe20000400000 */
[----:B------:R-:W-:Y:S01]  /*173f0*/  FMUL R117, R117, R2 ;  /* 0x0000000275757220 */ /* 0x000fe20000400000 */
[----:B------:R-:W-:-:S02]  /*17400*/  F2FP.BF16.F32.PACK_AB R113, RZ, R113 ;  /* 0x00000071ff71723e */ /* 0x000fc400000010ff */
[----:B------:R-:W-:Y:S02]  /*17410*/  F2FP.BF16.F32.PACK_AB R114, RZ, R114 ;  /* 0x00000072ff72723e */ /* 0x000fe400000010ff */
[----:B------:R-:W-:Y:S02]  /*17420*/  F2FP.BF16.F32.PACK_AB R115, RZ, R115 ;  /* 0x00000073ff73723e */ /* 0x000fe400000010ff */
[----:B------:R-:W-:Y:S02]  /*17430*/  ISETP.GT.AND P0, PT, R0, 0xb9, P0 ;  /* 0x000000b90000780c */ /* 0x000fe40000704270 */
[----:B------:R-:W-:Y:S01]  /*17440*/  F2FP.BF16.F32.PACK_AB R116, RZ, R116 ;  /* 0x00000074ff74723e */ /* 0x000fe200000010ff */
[-C--:B------:R-:W-:Y:S01]  /*17450*/  FMUL R118, R118, R2.reuse ;  /* 0x0000000276767220 */ /* 0x080fe20000400000 */
[----:B------:R-:W-:Y:S01]  /*17460*/  F2FP.BF16.F32.PACK_AB R117, RZ, R117 ;  /* 0x00000075ff75723e */ /* 0x000fe200000010ff */
[----:B------:R-:W-:Y:S01]  /*17470*/  @P2 STG.E.U16 desc[UR36][R4.64+0x162], R113 ;  /* 0x0001627104002986 */ /* 0x000fe2000c101524 */
[----:B------:R-:W-:-:S03]  /*17480*/  FMUL R119, R119, R2 ;  /* 0x0000000277777220 */ /* 0x000fc60000400000 */
[----:B------:R-:W-:Y:S01]  /*17490*/  @P5 STG.E.U16 desc[UR36][R6.64+0x160], R114 ;  /* 0x0001607206005986 */ /* 0x000fe2000c101524 */
[----:B------:R-:W-:-:S03]  /*174a0*/  F2FP.BF16.F32.PACK_AB R118, RZ, R118 ;  /* 0x00000076ff76723e */ /* 0x000fc600000010ff */
[----:B------:R-:W-:Y:S01]  /*174b0*/  @P4 STG.E.U16 desc[UR36][R6.64+0x162], R115 ;  /* 0x0001627306004986 */ /* 0x000fe2000c101524 */
[----:B------:R-:W-:-:S03]  /*174c0*/  F2FP.BF16.F32.PACK_AB R119, RZ, R119 ;  /* 0x00000077ff77723e */ /* 0x000fc600000010ff */
[----:B------:R-:W-:Y:S04]  /*174d0*/  @P3 STG.E.U16 desc[UR36][R4.64+0x170], R116 ;  /* 0x0001707404003986 */ /* 0x000fe8000c101524 */
[----:B------:R1:W-:Y:S02]  /*174e0*/  @P1 STG.E.U16 desc[UR36][R4.64+0x172], R117 ;  /* 0x0001727504001986 */ /* 0x0003e4000c101524 */
[----:B-1----:R-:W-:Y:S02]  /*174f0*/  @P6 IMAD.MOV.U32 R4, RZ, RZ, R6 ;  /* 0x000000ffff046224 */ /* 0x002fe400078e0006 */
[----:B------:R-:W-:-:S05]  /*17500*/  @P6 IMAD.MOV.U32 R5, RZ, RZ, R7 ;  /* 0x000000ffff056224 */ /* 0x000fca00078e0007 */
[----:B------:R0:W-:Y:S04]  /*17510*/  @P6 STG.E.U16 desc[UR36][R4.64+0x170], R118 ;  /* 0x0001707604006986 */ /* 0x0001e8000c101524 */
[----:B------:R0:W-:Y:S02]  /*17520*/  @P0 STG.E.U16 desc[UR36][R6.64+0x172], R119 ;  /* 0x0001727706000986 */ /* 0x0001e4000c101524 */
.L_x_604:
[----:B------:R-:W-:Y:S05]  /*17530*/  BSYNC B0 ;  /* 0x0000000000007941 */ /* 0x000fea0003800000 */
.L_x_32:
[----:B0-----:R-:W2:Y:S04]  /*17540*/  LDL.LU R5, [R1+0x184] ;  /* 0x0001840001057983 */ /* 0x001ea80000300800 */
[----:B------:R-:W2:Y:S01]  /*17550*/  LDL.LU R4, [R1+0x188] ;  /* 0x0001880001047983 */ /* 0x000ea20000300800 */
[----:B------:R-:W-:Y:S01]  /*17560*/  ULDC UR4, c[0x0][0xc] ;  /* 0x0000030000047ab9 */ /* 0x000fe20000000800 */
[----:B------:R-:W-:Y:S01]  /*17570*/  ULDC UR5, c[0x0][0x10] ;  /* 0x0000040000057ab9 */ /* 0x000fe20000000800 */
[----:B------:R-:W2:Y:S01]  /*17580*/  LDC R3, c[0x0][0x14] ;  /* 0x00000500ff037b82 */ /* 0x000ea20000000800 */
[----:B------:R-:W-:Y:S01]  /*17590*/  UIMAD.WIDE.U32 UR4, UR4, UR5, URZ ;  /* 0x00000005040472a5 */ /* 0x000fe2000f8e003f */
[----:B----4-:R-:W-:Y:S01]  /*175a0*/  PRMT R0, RZ, 0x7610, R0 ;  /* 0x00007610ff007816 */ /* 0x010fe20000000000 */
[----:B------:R-:W-:Y:S01]  /*175b0*/  UMOV UR42, 0xffffffff ;  /* 0xffffffff002a7882 */ /* 0x000fe20000000000 */
[----:B------:R-:W-:-:S03]  /*175c0*/  UMOV UR43, 0xffffffff ;  /* 0xffffffff002b7882 */ /* 0x000fc60000000000 */
[----:B--2---:R-:W-:-:S04]  /*175d0*/  IMAD.WIDE.U32 R4, R3, UR4, R4 ;  /* 0x0000000403047c25 */ /* 0x004fc8000f8e0004 */
[----:B------:R-:W-:Y:S01]  /*175e0*/  IMAD R3, R3, UR5, RZ ;  /* 0x0000000503037c24 */ /* 0x000fe2000f8e02ff */
[----:B------:R-:W-:Y:S01]  /*175f0*/  ULDC.64 UR4, c[0x0][0x650] ;  /* 0x0001940000047ab9 */ /* 0x000fe20000000a00 */
[----:B------:R-:W-:Y:S01]  /*17600*/  IMAD.MOV.U32 R7, RZ, RZ, R4 ;  /* 0x000000ffff077224 */ /* 0x000fe200078e0004 */
[----:B------:R-:W-:Y:S02]  /*17610*/  ISETP.GE.U32.AND P0, PT, R4, UR4, PT ;  /* 0x0000000404007c0c */ /* 0x000fe4000bf06070 */
[----:B------:R-:W-:-:S04]  /*17620*/  IADD3 R6, R5, R3, RZ ;  /* 0x0000000305067210 */ /* 0x000fc80007ffe0ff */
[----:B------:R-:W-:Y:S01]  /*17630*/  ISETP.GE.U32.AND.EX P0, PT, R6, UR5, PT, P0 ;  /* 0x0000000506007c0c */ /* 0x000fe2000bf06100 */
[----:B------:R0:W-:Y:S04]  /*17640*/  STL [R1+0x184], R6 ;  /* 0x0001840601007387 */ /* 0x0001e80000100800 */
[----:B------:R0:W-:Y:S08]  /*17650*/  STL [R1+0x188], R7 ;  /* 0x0001880701007387 */ /* 0x0001f00000100800 */
[----:B------:R-:W-:Y:S05]  /*17660*/  @P0 BRA `(.L_x_605) ;  /* 0x0000000400880947 */ /* 0x000fea0003800000 */
[----:B------:R-:W2:Y:S01]  /*17670*/  S2UR UR6, SR_CTAID.X ;  /* 0x00000000000679c3 */ /* 0x000ea20000002500 */
[----:B------:R-:W-:Y:S01]  /*17680*/  ULDC.64 UR12, c[0x0][0x628] ;  /* 0x00018a00000c7ab9 */ /* 0x000fe20000000a00 */
[----:B------:R-:W-:Y:S01]  /*17690*/  ULDC UR4, c[0x0][0x150] ;  /* 0x0000540000047ab9 */ /* 0x000fe20000000800 */
[----:B------:R-:W-:Y:S01]  /*176a0*/  ISETP.NE.U32.AND P0, PT, RZ, UR12, PT ;  /* 0x0000000cff007c0c */ /* 0x000fe2000bf05070 */
[----:B------:R-:W-:Y:S01]  /*176b0*/  ULDC UR15, c[0x0][0x630] ;  /* 0x00018c00000f7ab9 */ /* 0x000fe20000000800 */
[C---:B------:R-:W-:Y:S01]  /*176c0*/  R2UR UR16, R7.reuse ;  /* 0x00000000071072ca */ /* 0x040fe200000e0000 */
[----:B------:R-:W-:Y:S01]  /*176d0*/  ULDC UR19, c[0x0][0x154] ;  /* 0x0000550000137ab9 */ /* 0x000fe20000000800 */
[----:B------:R-:W-:Y:S01]  /*176e0*/  ISETP.NE.AND.EX P0, PT, RZ, UR13, PT, P0 ;  /* 0x0000000dff007c0c */ /* 0x000fe2000bf05300 */
[----:B------:R-:W4:Y:S01]  /*176f0*/  S2UR UR18, SR_CTAID.Y ;  /* 0x00000000001279c3 */ /* 0x000f220000002600 */
[----:B------:R-:W-:Y:S02]  /*17700*/  R2UR UR17, R6 ;  /* 0x00000000061172ca */ /* 0x000fe400000e0000 */
[----:B------:R-:W-:-:S02]  /*17710*/  R2UR UR10, R7 ;  /* 0x00000000070a72ca */ /* 0x000fc400000e0000 */
[----:B------:R-:W-:Y:S02]  /*17720*/  R2UR UR11, R6 ;  /* 0x00000000060b72ca */ /* 0x000fe400000e0000 */
[----:B--2---:R-:W-:-:S05]  /*17730*/  I2FP.F32.U32 R0, UR6 ;  /* 0x0000000600007c45 */ /* 0x004fca0008201000 */
[----:B------:R-:W-:-:S04]  /*17740*/  FMUL R0, R0, UR4 ;  /* 0x0000000400007c20 */ /* 0x000fc80008400000 */
[----:B------:R2:W0:Y:S01]  /*17750*/  F2I.U32.TRUNC.NTZ R3, R0 ;  /* 0x0000000000037305 */ /* 0x000422000020f000 */
[----:B----4-:R-:W-:Y:S05]  /*17760*/  @!P0 BRA `(.L_x_606) ;  /* 0x0000000000308947 */ /* 0x010fea0003800000 */
        /* <DEDUP_REMOVED lines=12> */
.L_x_606:
[----:B------:R-:W-:Y:S01]  /*17830*/  USHF.R.U64 UR43, UR10, UR15, UR11 ;  /* 0x0000000f0a2b7299 */ /* 0x000fe2000800120b */
[----:B--2---:R-:W-:Y:S01]  /*17840*/  I2FP.F32.U32 R0, UR18 ;  /* 0x0000001200007c45 */ /* 0x004fe20008201000 */
[----:B------:R-:W-:Y:S02]  /*17850*/  USHF.R.U32.HI UR4, URZ, UR15, UR11 ;  /* 0x0000000f3f047299 */ /* 0x000fe4000801160b */
[----:B------:R-:W-:Y:S02]  /*17860*/  UIADD3 UR10, UP0, URZ, -UR43, URZ ;  /* 0x8000002b3f0a7290 */ /* 0x000fe4000ff1e03f */
[----:B------:R-:W-:Y:S01]  /*17870*/  FMUL R0, R0, UR19 ;  /* 0x0000001300007c20 */ /* 0x000fe20008400000 */
[----:B------:R-:W-:Y:S01]  /*17880*/  ULDC.64 UR12, c[0x0][0x620] ;  /* 0x00018800000c7ab9 */ /* 0x000fe20000000a00 */
[----:B------:R-:W-:Y:S01]  /*17890*/  UIADD3.X UR4, URZ, ~UR4, URZ, UP0, !UPT ;  /* 0x800000043f047290 */ /* 0x000fe200087fe43f */
[----:B------:R-:W-:Y:S01]  /*178a0*/  UMOV UR8, UR16 ;  /* 0x0000001000087c82 */ /* 0x000fe20008000000 */
[----:B------:R-:W-:-:S02]  /*178b0*/  UMOV UR9, UR17 ;  /* 0x0000001100097c82 */ /* 0x000fc40008000000 */
[----:B------:R-:W-:Y:S01]  /*178c0*/  UIMAD UR4, UR4, UR12, URZ ;  /* 0x0000000c040472a4 */ /* 0x000fe2000f8e023f */
[----:B------:R-:W2:Y:S01]  /*178d0*/  F2I.U32.TRUNC.NTZ R0, R0 ;  /* 0x0000000000007305 */ /* 0x000ea2000020f000 */
[----:B------:R-:W-:Y:S01]  /*178e0*/  UIMAD.WIDE.U32 UR8, UR10, UR12, UR8 ;  /* 0x0000000c0a0872a5 */ /* 0x000fe2000f8e0008 */
[----:B0-----:R-:W-:Y:S01]  /*178f0*/  R2UR UR12, R3 ;  /* 0x00000000030c72ca */ /* 0x001fe200000e0000 */
[----:B------:R-:W-:Y:S01]  /*17900*/  UIMAD UR10, UR10, UR13, UR4 ;  /* 0x0000000d0a0a72a4 */ /* 0x000fe2000f8e0204 */
[----:B------:R-:W-:Y:S01]  /*17910*/  ULDC UR11, c[0x0][0x618] ;  /* 0x00018600000b7ab9 */ /* 0x000fe20000000800 */
[----:B------:R-:W-:Y:S02]  /*17920*/  ULDC UR21, c[0x0][0x658] ;  /* 0x0001960000157ab9 */ /* 0x000fe40000000800 */
[----:B------:R-:W-:Y:S01]  /*17930*/  UIADD3 UR9, UR9, UR10, URZ ;  /* 0x0000000a09097290 */ /* 0x000fe2000fffe03f */
[----:B------:R-:W-:Y:S01]  /*17940*/  UMOV UR15, 0xffffffff ;  /* 0xffffffff000f7882 */ /* 0x000fe20000000000 */
[----:B------:R-:W-:Y:S01]  /*17950*/  ULDC.64 UR4, c[0x0][0x640] ;  /* 0x0001900000047ab9 */ /* 0x000fe20000000a00 */
[----:B------:R-:W-:Y:S01]  /*17960*/  USHF.L.U32 UR15, UR15, UR21, URZ ;  /* 0x000000150f0f7299 */ /* 0x000fe2000800063f */
[----:B------:R-:W-:Y:S01]  /*17970*/  ISETP.NE.U32.AND P0, PT, RZ, UR4, PT ;  /* 0x00000004ff007c0c */ /* 0x000fe2000bf05070 */
[----:B------:R-:W-:-:S02]  /*17980*/  USHF.R.U64 UR16, UR8, UR11, UR9 ;  /* 0x0000000b08107299 */ /* 0x000fc40008001209 */
[----:B------:R-:W-:Y:S01]  /*17990*/  USHF.R.U32.HI UR8, URZ, UR11, UR9 ;  /* 0x0000000b3f087299 */ /* 0x000fe20008011609 */
[----:B--2---:R-:W-:Y:S01]  /*179a0*/  R2UR UR14, R0 ;  /* 0x00000000000e72ca */ /* 0x004fe200000e0000 */
[----:B------:R-:W-:Y:S01]  /*179b0*/  ULDC UR17, c[0x0][0x608] ;  /* 0x0001820000117ab9 */ /* 0x000fe20000000800 */
[----:B------:R-:W-:Y:S01]  /*179c0*/  ULOP3.LUT UR41, URZ, UR15, URZ, 0x33, !UPT ;  /* 0x0000000f3f297292 */ /* 0x000fe2000f8e333f */
[----:B------:R-:W-:Y:S01]  /*179d0*/  ISETP.NE.AND.EX P0, PT, RZ, UR5, PT, P0 ;  /* 0x00000005ff007c0c */ /* 0x000fe2000bf05300 */
[----:B------:R-:W-:Y:S02]  /*179e0*/  USHF.R.U64 UR15, UR16, UR17, UR8 ;  /* 0x00000011100f7299 */ /* 0x000fe40008001208 */
[----:B------:R-:W-:Y:S02]  /*179f0*/  USHF.R.U32.HI UR8, URZ, UR17, UR8 ;  /* 0x000000113f087299 */ /* 0x000fe40008011608 */
[----:B------:R-:W-:Y:S02]  /*17a00*/  UIADD3 UR12, -UR12, URZ, URZ ;  /* 0x0000003f0c0c7290 */ /* 0x000fe4000fffe13f */
[----:B------:R-:W-:Y:S01]  /*17a10*/  USHF.R.U64 UR17, UR15, UR21, UR8 ;  /* 0x000000150f117299 */ /* 0x000fe20008001208 */
[----:B------:R-:W-:Y:S01]  /*17a20*/  UMOV UR19, 0x1 ;  /* 0x0000000100137882 */ /* 0x000fe20000000000 */
[----:B------:R-:W-:Y:S01]  /*17a30*/  ULDC UR13, c[0x0][0x144] ;  /* 0x00005100000d7ab9 */ /* 0x000fe20000000800 */
[----:B------:R-:W-:Y:S01]  /*17a40*/  ULDC UR7, c[0x0][0x600] ;  /* 0x0001800000077ab9 */ /* 0x000fe20000000800 */
[----:B------:R-:W-:-:S02]  /*17a50*/  USHF.L.U32 UR24, UR19, UR21, URZ ;  /* 0x0000001513187299 */ /* 0x000fc4000800063f */
[----:B------:R-:W-:Y:S02]  /*17a60*/  USHF.R.U32.HI UR8, URZ, UR21, UR8 ;  /* 0x000000153f087299 */ /* 0x000fe40008011608 */
[----:B------:R-:W-:Y:S02]  /*17a70*/  UIMAD UR21, UR13, UR12, UR6 ;  /* 0x0000000c0d1572a4 */ /* 0x000fe4000f8e0206 */
[----:B------:R-:W-:Y:S02]  /*17a80*/  UIADD3 UR20, UR7, -0x1, URZ ;  /* 0xffffffff07147890 */ /* 0x000fe4000fffe03f */
[----:B------:R-:W-:Y:S01]  /*17a90*/  UIADD3 UR19, -UR14, URZ, URZ ;  /* 0x0000003f0e137290 */ /* 0x000fe2000fffe13f */
[----:B------:R-:W-:Y:S01]  /*17aa0*/  ULDC UR25, c[0x0][0x148] ;  /* 0x0000520000197ab9 */ /* 0x000fe20000000800 */
[----:B------:R-:W-:Y:S01]  /*17ab0*/  ULDC UR22, c[0x0][0x648] ;  /* 0x0001920000167ab9 */ /* 0x000fe20000000800 */
[----:B------:R-:W-:Y:S01]  /*17ac0*/  ULDC UR23, c[0x0][0x638] ;  /* 0x00018e0000177ab9 */ /* 0x000fe20000000800 */
        /* <DEDUP_REMOVED lines=14> */
.L_x_607:
[----:B------:R-:W-:Y:S01]  /*17bb0*/  UISETP.NE.AND UP0, UPT, UR46, URZ, UPT ;  /* 0x0000003f2e00728c */ /* 0x000fe2000bf05270 */
[----:B------:R-:W-:Y:S01]  /*17bc0*/  IMAD.MOV.U32 R0, RZ, RZ, 0x1 ;  /* 0x00000001ff007424 */ /* 0x000fe200078e00ff */
[----:B------:R-:W-:Y:S02]  /*17bd0*/  USHF.R.U64 UR4, UR6, UR22, UR8 ;  /* 0x0000001606047299 */ /* 0x000fe40008001208 */
[----:B------:R-:W-:Y:S02]  /*17be0*/  ULOP3.LUT UR41, UR15, UR41, URZ, 0xc0, !UPT ;  /* 0x000000290f297292 */ /* 0x000fe4000f8ec03f */
[----:B------:R-:W-:Y:S02]  /*17bf0*/  UIADD3 UR5, -UR4, URZ, URZ ;  /* 0x0000003f04057290 */ /* 0x000fe4000fffe13f */
[----:B------:R-:W-:Y:S02]  /*17c00*/  UIMAD UR41, UR24, UR4, UR41 ;  /* 0x00000004182972a4 */ /* 0x000fe4000f8e0229 */
[----:B------:R-:W-:-:S02]  /*17c10*/  ULOP3.LUT UR16, UR16, UR20, URZ, 0xc0, !UPT ;  /* 0x0000001410107292 */ /* 0x000fc4000f8ec03f */
[----:B------:R-:W-:Y:S02]  /*17c20*/  @UP0 UIMAD UR21, UR25, UR19, UR18 ;  /* 0x00000013191502a4 */ /* 0x000fe4000f8e0212 */
[----:B------:R-:W-:-:S03]  /*17c30*/  UIMAD UR4, UR5, UR23, UR17 ;  /* 0x00000017050472a4 */ /* 0x000fc6000f8e0211 */
[----:B------:R-:W-:Y:S01]  /*17c40*/  ULDC UR5, c[0x0][0x610] ;  /* 0x0001840000057ab9 */ /* 0x000fe20000000800 */
[----:B------:R-:W-:Y:S02]  /*17c50*/  UIMAD UR4, UR4, UR7, UR16 ;  /* 0x00000007040472a4 */ /* 0x000fe4000f8e0210 */
[----:B------:R-:W-:-:S04]  /*17c60*/  UIMAD UR41, UR41, UR5, UR21 ;  /* 0x00000005292972a4 */ /* 0x000fc8000f8e0215 */
[----:B------:R-:W-:Y:S02]  /*17c70*/  USEL UR42, UR4, UR41, !UP0 ;  /* 0x00000029042a7287 */ /* 0x000fe4000c000000 */
[----:B------:R-:W-:-:S12]  /*17c80*/  USEL UR41, UR41, UR4, !UP0 ;  /* 0x0000000429297287 */ /* 0x000fd8000c000000 */
.L_x_605:
[----:B------:R-:W-:-:S13]  /*17c90*/  LOP3.LUT P0, RZ, R0, 0xff, RZ, 0xc0, !PT ;  /* 0x000000ff00ff7812 */ /* 0x000fda000780c0ff */
[----:B------:R-:W-:Y:S05]  /*17ca0*/  @P0 BRA `(.L_x_608) ;  /* 0xfffffe9400d40947 */ /* 0x000fea000383ffff */
[----:B------:R-:W-:Y:S05]  /*17cb0*/  EXIT ;  /* 0x000000000000794d */ /* 0x000fea0003800000 */
.L_x_7:
[----:B------:R-:W2:Y:S01]  /*17cc0*/  LDL R5, [R1+0x188] ;  /* 0x0001880001057983 */ /* 0x000ea20000100800 */
[----:B------:R-:W-:-:S03]  /*17cd0*/  ULDC.64 UR4, c[0x0][0x650] ;  /* 0x0001940000047ab9 */ /* 0x000fc60000000a00 */
[----:B------:R-:W3:Y:S01]  /*17ce0*/  LDL R4, [R1+0x184] ;  /* 0x0001840001047983 */ /* 0x000ee20000100800 */
[----:B------:R-:W-:Y:S01]  /*17cf0*/  PRMT R0, RZ, 0x7610, R0 ;  /* 0x00007610ff007816 */ /* 0x000fe20000000000 */
[----:B------:R-:W-:Y:S02]  /*17d00*/  IMAD.MOV.U32 R2, RZ, RZ, -0x1 ;  /* 0xffffffffff027424 */ /* 0x000fe400078e00ff */
[----:B------:R-:W-:Y:S02]  /*17d10*/  IMAD.MOV.U32 R3, RZ, RZ, -0x1 ;  /* 0xffffffffff037424 */ /* 0x000fe400078e00ff */
[----:B------:R-:W-:Y:S01]  /*17d20*/  IMAD.MOV.U32 R9, RZ, RZ, -0x1 ;  /* 0xffffffffff097424 */ /* 0x000fe200078e00ff */
[----:B--2---:R-:W-:-:S04]  /*17d30*/  ISETP.GE.U32.AND P0, PT, R5, UR4, PT ;  /* 0x0000000405007c0c */ /* 0x004fc8000bf06070 */
[----:B---3--:R-:W-:-:S13]  /*17d40*/  ISETP.GE.U32.AND.EX P0, PT, R4, UR5, PT, P0 ;  /* 0x0000000504007c0c */ /* 0x008fda000bf06100 */
        /* <DEDUP_REMOVED lines=21> */
.L_x_610:
[----:B------:R-:W-:Y:S01]  /*17ea0*/  USHF.R.U64 UR4, UR14, UR19, UR15 ;  /* 0x000000130e047299 */ /* 0x000fe2000800120f */
[----:B------:R-:W-:Y:S01]  /*17eb0*/  R2UR UR7, R4 ;  /* 0x00000000040772ca */ /* 0x000fe200000e0000 */
[----:B------:R-:W-:Y:S02]  /*17ec0*/  USHF.R.U32.HI UR5, URZ, UR19, UR15 ;  /* 0x000000133f057299 */ /* 0x000fe4000801160f */
[----:B------:R-:W-:Y:S01]  /*17ed0*/  UIADD3 UR13, UP0, URZ, -UR4, URZ ;  /* 0x800000043f0d7290 */ /* 0x000fe2000ff1e03f */
[----:B------:R-:W-:Y:S01]  /*17ee0*/  ULDC.64 UR14, c[0x0][0x620] ;  /* 0x00018800000e7ab9 */ /* 0x000fe20000000a00 */
[----:B------:R-:W-:Y:S02]  /*17ef0*/  UMOV UR6, UR20 ;  /* 0x0000001400067c82 */ /* 0x000fe40008000000 */
[----:B------:R-:W-:Y:S02]  /*17f00*/  UIADD3.X UR5, URZ, ~UR5, URZ, UP0, !UPT ;  /* 0x800000053f057290 */ /* 0x000fe400087fe43f */
[----:B------:R-:W-:-:S02]  /*17f10*/  UISETP.NE.AND UP1, UPT, UR46, URZ, UPT ;  /* 0x0000003f2e00728c */ /* 0x000fc4000bf25270 */
[----:B------:R-:W-:Y:S02]  /*17f20*/  UIMAD UR5, UR5, UR14, URZ ;  /* 0x0000000e050572a4 */ /* 0x000fe4000f8e023f */
[----:B------:R-:W-:Y:S02]  /*17f30*/  UIMAD.WIDE.U32 UR6, UR13, UR14, UR6 ;  /* 0x0000000e0d0672a5 */ /* 0x000fe4000f8e0006 */
[----:B------:R-:W-:Y:S01]  /*17f40*/  UIMAD UR5, UR13, UR15, UR5 ;  /* 0x0000000f0d0572a4 */ /* 0x000fe2000f8e0205 */
[----:B------:R-:W-:Y:S02]  /*17f50*/  ULDC UR14, c[0x0][0x608] ;  /* 0x00018200000e7ab9 */ /* 0x000fe40000000800 */
[----:B------:R-:W-:Y:S01]  /*17f60*/  ULDC UR13, c[0x0][0x618] ;  /* 0x00018600000d7ab9 */ /* 0x000fe20000000800 */
[----:B------:R-:W-:Y:S01]  /*17f70*/  UIADD3 UR5, UR7, UR5, URZ ;  /* 0x0000000507057290 */ /* 0x000fe2000fffe03f */
[----:B------:R-:W-:Y:S01]  /*17f80*/  ULDC UR22, c[0x0][0x658] ;  /* 0x0001960000167ab9 */ /* 0x000fe20000000800 */
[----:B------:R-:W-:-:S02]  /*17f90*/  @UP1 UIMAD UR8, UR11, UR12, UR10 ;  /* 0x0000000c0b0812a4 */ /* 0x000fc4000f8e020a */
[----:B------:R-:W-:Y:S02]  /*17fa0*/  USHF.R.U64 UR17, UR6, UR13, UR5 ;  /* 0x0000000d06117299 */ /* 0x000fe40008001205 */
[----:B------:R-:W-:Y:S01]  /*17fb0*/  USHF.R.U32.HI UR5, URZ, UR13, UR5 ;  /* 0x0000000d3f057299 */ /* 0x000fe20008011605 */
[----:B------:R-:W-:Y:S01]  /*17fc0*/  ULDC.64 UR6, c[0x0][0x640] ;  /* 0x0001900000067ab9 */ /* 0x000fe20000000a00 */
[----:B------:R-:W-:Y:S01]  /*17fd0*/  UMOV UR10, 0xffffffff ;  /* 0xffffffff000a7882 */ /* 0x000fe20000000000 */
[----:B------:R-:W-:Y:S01]  /*17fe0*/  ISETP.NE.U32.AND P0, PT, RZ, UR6, PT ;  /* 0x00000006ff007c0c */ /* 0x000fe2000bf05070 */
[----:B------:R-:W-:Y:S02]  /*17ff0*/  USHF.R.U64 UR18, UR17, UR14, UR5 ;  /* 0x0000000e11127299 */ /* 0x000fe40008001205 */
[----:B------:R-:W-:Y:S01]  /*18000*/  USHF.R.U32.HI UR5, URZ, UR14, UR5 ;  /* 0x0000000e3f057299 */ /* 0x000fe20008011605 */
[----:B------:R-:W-:Y:S01]  /*18010*/  ISETP.NE.AND.EX P0, PT, RZ, UR7, PT, P0 ;  /* 0x00000007ff007c0c */ /* 0x000fe2000bf05300 */
[----:B------:R-:W-:-:S02]  /*18020*/  USHF.L.U32 UR11, UR10, UR22, URZ ;  /* 0x000000160a0b7299 */ /* 0x000fc4000800063f */
[----:B------:R-:W-:Y:S01]  /*18030*/  USHF.R.U64 UR19, UR18, UR22, UR5 ;  /* 0x0000001612137299 */ /* 0x000fe20008001205 */
[----:B------:R-:W-:Y:S01]  /*18040*/  ULDC UR20, c[0x0][0x600] ;  /* 0x0001800000147ab9 */ /* 0x000fe20000000800 */
[----:B------:R-:W-:Y:S02]  /*18050*/  USHF.R.U32.HI UR10, URZ, UR22, UR5 ;  /* 0x000000163f0a7299 */ /* 0x000fe40008011605 */
[----:B------:R-:W-:Y:S02]  /*18060*/  UIADD3 UR21, UR20, -0x1, URZ ;  /* 0xffffffff14157890 */ /* 0x000fe4000fffe03f */
[----:B------:R-:W-:Y:S01]  /*18070*/  ULOP3.LUT UR26, URZ, UR11, URZ, 0x33, !UPT ;  /* 0x0000000b3f1a7292 */ /* 0x000fe2000f8e333f */
        /* <DEDUP_REMOVED lines=17> */
.L_x_611:
[----:B------:R-:W-:Y:S01]  /*18190*/  USHF.R.U64 UR6, UR5, UR23, UR10 ;  /* 0x0000001705067299 */ /* 0x000fe2000800120a */
[----:B------:R-:W-:Y:S01]  /*181a0*/  IMAD.MOV.U32 R0, RZ, RZ, 0x1 ;  /* 0x00000001ff007424 */ /* 0x000fe200078e00ff */
[----:B------:R-:W-:Y:S01]  /*181b0*/  USHF.L.U32 UR25, UR25, UR22, URZ ;  /* 0x0000001619197299 */ /* 0x000fe2000800063f */
[----:B------:R-:W-:Y:S01]  /*181c0*/  MOV R9, UR4 ;  /* 0x0000000400097c02 */ /* 0x000fe20008000f00 */
[----:B------:R-:W-:Y:S02]  /*181d0*/  ULOP3.LUT UR5, UR18, UR26, URZ, 0xc0, !UPT ;  /* 0x0000001a12057292 */ /* 0x000fe4000f8ec03f */
[----:B------:R-:W-:Y:S02]  /*181e0*/  UIADD3 UR7, -UR6, URZ, URZ ;  /* 0x0000003f06077290 */ /* 0x000fe4000fffe13f */
[----:B------:R-:W-:Y:S02]  /*181f0*/  UIMAD UR6, UR25, UR6, UR5 ;  /* 0x00000006190672a4 */ /* 0x000fe4000f8e0205 */
[----:B------:R-:W-:-:S02]  /*18200*/  ULOP3.LUT UR17, UR17, UR21, URZ, 0xc0, !UPT ;  /* 0x0000001511117292 */ /* 0x000fc4000f8ec03f */
[----:B------:R-:W-:Y:S02]  /*18210*/  UIMAD UR5, UR7, UR24, UR19 ;  /* 0x00000018070572a4 */ /* 0x000fe4000f8e0213 */
[----:B------:R-:W-:Y:S01]  /*18220*/  UISETP.NE.AND UP0, UPT, UR46, URZ, UPT ;  /* 0x0000003f2e00728c */ /* 0x000fe2000bf05270 */
[----:B------:R-:W-:Y:S01]  /*18230*/  ULDC UR7, c[0x0][0x610] ;  /* 0x0001840000077ab9 */ /* 0x000fe20000000800 */
[----:B------:R-:W-:Y:S02]  /*18240*/  UIMAD UR5, UR5, UR20, UR17 ;  /* 0x00000014050572a4 */ /* 0x000fe4000f8e0211 */
[----:B------:R-:W-:-:S04]  /*18250*/  UIMAD UR8, UR6, UR7, UR8 ;  /* 0x00000007060872a4 */ /* 0x000fc8000f8e0208 */
[----:B------:R-:W-:Y:S02]  /*18260*/  USEL UR6, UR5, UR8, !UP0 ;  /* 0x0000000805067287 */ /* 0x000fe4000c000000 */
[----:B------:R-:W-:-:S04]  /*18270*/  USEL UR8, UR8, UR5, !UP0 ;  /* 0x0000000508087287 */ /* 0x000fc8000c000000 */
[----:B------:R-:W-:Y:S02]  /*18280*/  IMAD.U32 R3, RZ, RZ, UR6 ;  /* 0x00000006ff037e24 */ /* 0x000fe4000f8e00ff */
[----:B------:R-:W-:-:S07]  /*18290*/  IMAD.U32 R2, RZ, RZ, UR8 ;  /* 0x00000008ff027e24 */ /* 0x000fce000f8e00ff */
.L_x_609:
[----:B------:R-:W-:-:S08]  /*182a0*/  NOP ;  /* 0x0000000000007918 */ /* 0x000fd00000000000 */
[----:B0-----:R-:W0:-:S00]  /*182b0*/  USETMAXREG.DEALLOC.CTAPOOL 0x18 ;  /* 0x00000018000079c8 */ /* 0x001e0000080e0500 */
[----:B------:R-:W-:-:S13]  /*182c0*/  ISETP.NE.AND P0, PT, RZ, UR9, PT ;  /* 0x00000009ff007c0c */ /* 0x000fda000bf05270 */
[----:B------:R-:W-:Y:S05]  /*182d0*/  @P0 EXIT ;  /* 0x000000000000094d */ /* 0x000fea0003800000 */
[----:B0-----:R-:W-:Y:S01]  /*182e0*/  LOP3.LUT P0, RZ, R0, 0xff, RZ, 0xc0, !PT ;  /* 0x000000ff00ff7812 */ /* 0x001fe2000780c0ff */
[----:B------:R-:W-:Y:S02]  /*182f0*/  IMAD.MOV.U32 R0, RZ, RZ, 0x1 ;  /* 0x00000001ff007424 */ /* 0x000fe400078e00ff */
[----:B------:R-:W-:-:S10]  /*18300*/  IMAD.MOV.U32 R6, RZ, RZ, RZ ;  /* 0x000000ffff067224 */ /* 0x000fd400078e00ff */
[----:B------:R-:W-:Y:S05]  /*18310*/  @!P0 BRA `(.L_x_612) ;  /* 0x0000000c00708947 */ /* 0x000fea0003800000 */
[----:B------:R-:W0:Y:S01]  /*18320*/  S2R R10, SR_CgaCtaId ;  /* 0x00000000000a7919 */ /* 0x000e220000008800 */
[----:B------:R-:W-:Y:S01]  /*18330*/  ULDC UR4, c[0x0][0x28c] ;  /* 0x0000a30000047ab9 */ /* 0x000fe20000000800 */
[----:B------:R-:W-:Y:S01]  /*18340*/  ULDC UR5, c[0x0][0x600] ;  /* 0x0001800000057ab9 */ /* 0x000fe20000000800 */
[----:B------:R-:W-:Y:S01]  /*18350*/  UIADD3 UR9, UR4, 0x1f, URZ ;  /* 0x0000001f04097890 */ /* 0x000fe2000fffe03f */
[----:B------:R-:W-:Y:S01]  /*18360*/  BSSY B0, `(.L_x_612) ;  /* 0x00000d7000007945 */ /* 0x000fe20003800000 */
[----:B------:R-:W-:Y:S01]  /*18370*/  ULDC UR7, c[0x0][0x658] ;  /* 0x0001960000077ab9 */ /* 0x000fe20000000800 */
[----:B------:R-:W-:Y:S01]  /*18380*/  UMOV UR10, 0x1 ;  /* 0x00000001000a7882 */ /* 0x000fe20000000000 */
[----:B------:R-:W-:Y:S01]  /*18390*/  UIADD3 UR4, UR5, -0x1, URZ ;  /* 0xffffffff05047890 */ /* 0x000fe2000fffe03f */
[----:B------:R-:W-:Y:S01]  /*183a0*/  IMAD.MOV.U32 R8, RZ, RZ, 0x1 ;  /* 0x00000001ff087424 */ /* 0x000fe200078e00ff */
[----:B------:R-:W-:Y:S01]  /*183b0*/  UMOV UR8, 0xffffffff ;  /* 0xffffffff00087882 */ /* 0x000fe20000000000 */
[----:B------:R-:W-:Y:S01]  /*183c0*/  USHF.L.U32 UR5, UR10, UR7, URZ ;  /* 0x000000070a057299 */ /* 0x000fe2000800063f */
[----:B------:R-:W-:Y:S01]  /*183d0*/  IMAD.MOV.U32 R0, RZ, RZ, 0x1 ;  /* 0x00000001ff007424 */ /* 0x000fe200078e00ff */
[----:B------:R-:W-:Y:S01]  /*183e0*/  USHF.R.S32.HI UR10, URZ, 0x1f, UR9 ;  /* 0x0000001f3f0a7899 */ /* 0x000fe20008011409 */
[----:B------:R-:W-:Y:S01]  /*183f0*/  MOV R6, RZ ;  /* 0x000000ff00067202 */ /* 0x000fe20000000f00 */
[----:B------:R-:W-:Y:S01]  /*18400*/  ULDC UR6, c[0x0][0xc] ;  /* 0x0000030000067ab9 */ /* 0x000fe20000000800 */
[----:B------:R-:W-:-:S02]  /*18410*/  USHF.L.U32 UR11, UR8, UR7, URZ ;  /* 0x00000007080b7299 */ /* 0x000fc4000800063f */
[----:B------:R-:W-:Y:S01]  /*18420*/  ULEA.HI UR10, UR10, UR9, URZ, 0x5 ;  /* 0x000000090a0a7291 */ /* 0x000fe2000f8f283f */
[----:B------:R-:W-:Y:S01]  /*18430*/  ULDC UR7, c[0x0][0x10] ;  /* 0x0000040000077ab9 */ /* 0x000fe20000000800 */
[----:B------:R-:W-:Y:S01]  /*18440*/  ULDC UR8, c[0x0][0x14] ;  /* 0x0000050000087ab9 */ /* 0x000fe20000000800 */
[----:B------:R-:W-:Y:S02]  /*18450*/  UIMAD.WIDE.U32 UR6, UR6, UR7, URZ ;  /* 0x00000007060672a5 */ /* 0x000fe4000f8e003f */
[----:B------:R-:W-:Y:S02]  /*18460*/  USHF.R.S32.HI UR18, URZ, 0x5, UR10 ;  /* 0x000000053f127899 */ /* 0x000fe4000801140a */
[----:B------:R-:W-:Y:S02]  /*18470*/  UIMAD.WIDE.U32 UR22, UR6, UR8, URZ ;  /* 0x00000008061672a5 */ /* 0x000fe4000f8e003f */
[----:B------:R-:W-:Y:S02]  /*18480*/  UIMAD UR13, UR7, UR8, URZ ;  /* 0x00000008070d72a4 */ /* 0x000fe4000f8e023f */
[----:B------:R-:W-:-:S02]  /*18490*/  ULOP3.LUT UR21, UR40, 0x2, URZ, 0xfc, !UPT ;  /* 0x0000000228157892 */ /* 0x000fc4000f8efc3f */
[----:B------:R-:W-:Y:S01]  /*184a0*/  ULOP3.LUT UR19, URZ, UR11, URZ, 0x33, !UPT ;  /* 0x0000000b3f137292 */ /* 0x000fe2000f8e333f */
[----:B0-----:R-:W-:Y:S01]  /*184b0*/  LOP3.LUT R10, R10, 0x1, RZ, 0xc0, !PT ;  /* 0x000000010a0a7812 */ /* 0x001fe200078ec0ff */
[----:B------:R-:W-:Y:S02]  /*184c0*/  UIADD3 UR13, UR23, UR13, URZ ;  /* 0x0000000d170d7290 */ /* 0x000fe4000fffe03f */
[----:B------:R-:W-:Y:S01]  /*184d0*/  UIADD3 UR26, UR18, 0x1, URZ ;  /* 0x00000001121a7890 */ /* 0x000fe2000fffe03f */
[----:B------:R-:W-:-:S11]  /*184e0*/  ULDC.64 UR24, c[0x0][0x198] ;  /* 0x0000660000187ab9 */ /* 0x000fd60000000a00 */
.L_x_623:
[----:B------:R-:W-:-:S03]  /*184f0*/  UMOV UR6, 0xffffffff ;  /* 0xffffffff00067882 */ /* 0x000fc60000000000 */
[----:B------:R-:W-:Y:S05]  /*18500*/  BRA.DIV UR6, `(.L_x_613) ;  /* 0x00000012062c7947 */ /* 0x000fea000b800000 */
[----:B------:R-:W-:-:S13]  /*18510*/  ELECT P6, URZ, PT ;  /* 0x00000000003f782f */ /* 0x000fda00038c0000 */
.L_x_636:
[----:B------:R-:W0:Y:S01]  /*18520*/  LDC R4, c[0x0][0x28c] ;  /* 0x0000a300ff047b82 */ /* 0x000e220000000800 */
[----:B------:R-:W-:Y:S01]  /*18530*/  BSSY B1, `(.L_x_614) ;  /* 0x000003c000017945 */ /* 0x000fe20003800000 */
[----:B0-----:R-:W-:-:S13]  /*18540*/  ISETP.LT.OR P6, PT, R4, 0x1, !P6 ;  /* 0x000000010400780c */ /* 0x001fda00077c1670 */
[----:B------:R-:W-:Y:S05]  /*18550*/  @P6 BRA `(.L_x_615) ;  /* 0x0000000000e46947 */ /* 0x000fea0003800000 */
[----:B------:R-:W-:Y:S02]  /*18560*/  IMAD R3, R3, 0x2, R10 ;  /* 0x0000000203037824 */ /* 0x000fe400078e020a */
[----:B------:R-:W-:Y:S02]  /*18570*/  IMAD R2, R2, 0x180, RZ ;  /* 0x0000018002027824 */ /* 0x000fe400078e02ff */
[----:B------:R-:W-:Y:S02]  /*18580*/  IMAD R3, R3, 0x60, RZ ;  /* 0x0000006003037824 */ /* 0x000fe400078e02ff */
[----:B------:R-:W-:Y:S02]  /*18590*/  IMAD.MOV.U32 R13, RZ, RZ, RZ ;  /* 0x000000ffff0d7224 */ /* 0x000fe400078e00ff */
[----:B------:R-:W-:Y:S02]  /*185a0*/  IMAD.U32 R15, RZ, RZ, UR26 ;  /* 0x0000001aff0f7e24 */ /* 0x000fe4000f8e00ff */
[----:B------:R-:W-:-:S02]  /*185b0*/  IMAD.MOV.U32 R4, RZ, RZ, R0 ;  /* 0x000000ffff047224 */ /* 0x000fc400078e0000 */
[----:B------:R-:W-:-:S07]  /*185c0*/  IMAD.MOV.U32 R5, RZ, RZ, R6 ;  /* 0x000000ffff057224 */ /* 0x000fce00078e0006 */
.L_x_618:
[----:B------:R-:W0:Y:S01]  /*185d0*/  S2R R12, SR_CgaCtaId ;  /* 0x00000000000c7919 */ /* 0x000e220000008800 */
[----:B------:R-:W-:Y:S01]  /*185e0*/  MOV R7, 0x400 ;  /* 0x0000040000077802 */ /* 0x000fe20000000f00 */
[----:B------:R-:W1:Y:S03]  /*185f0*/  S2R R11, SR_TID.X ;  /* 0x00000000000b7919 */ /* 0x000e660000002100 */
[----:B0-----:R-:W-:Y:S02]  /*18600*/  LEA R16, R12, R7, 0x18 ;  /* 0x000000070c107211 */ /* 0x001fe400078ec0ff */
[----:B------:R-:W-:Y:S02]  /*18610*/  SHF.L.U32 R12, R4, 0x1f, RZ ;  /* 0x0000001f040c7819 */ /* 0x000fe400000006ff */
[----:B-1----:R-:W-:Y:S01]  /*18620*/  LOP3.LUT P1, RZ, R11, 0x7f, RZ, 0xc0, !PT ;  /* 0x0000007f0bff7812 */ /* 0x002fe2000782c0ff */
[----:B------:R-:W-:-:S04]  /*18630*/  IMAD R7, R5, 0x8, R16 ;  /* 0x0000000805077824 */ /* 0x000fc800078e0210 */
[----:B------:R-:W0:Y:S08]  /*18640*/  SYNCS.PHASECHK.TRANS64.TRYWAIT P0, [R7+URZ+0x30], R12 ;  /* 0x0000300c070075a7 */ /* 0x000e30000800017f */
[----:B------:R-:W1:Y:S01]  /*18650*/  @!P1 LDC R14, c[0x0][0x500] ;  /* 0x00014000ff0e9b82 */ /* 0x000e620000000800 */
[----:B0-----:R-:W-:Y:S05]  /*18660*/  @!P0 BRA `(.L_x_616) ;  /* 0x0000000c00f48947 */ /* 0x001fea0003800000 */
.L_x_637:
[----:B------:R-:W-:Y:S01]  /*18670*/  UPRMT UR6, UR21, 0x9910, URZ ;  /* 0x0000991015067896 */ /* 0x000fe2000800003f */
[----:B-1----:R1:W-:Y:S03]  /*18680*/  @!P1 SYNCS.ARRIVE.TRANS64 RZ, [R7+URZ], R14 ;  /* 0x0000000e07ff99a7 */ /* 0x0023e6000800003f */
[----:B------:R-:W-:-:S06]  /*18690*/  UISETP.NE.AND UP0, UPT, UR6, 0x2, UPT ;  /* 0x000000020600788c */ /* 0x000fcc000bf05270 */
[----:B------:R-:W-:-:S13]  /*186a0*/  PLOP3.LUT P0, PT, PT, PT, UP0, 0x80, 0x0 ;  /* 0x000000000000781c */ /* 0x000fda0003f0f008 */
[----:B-1----:R-:W-:Y:S05]  /*186b0*/  @P0 BRA `(.L_x_617) ;  /* 0x0000000000040947 */ /* 0x002fea0003800000 */
[----:B------:R-:W-:Y:S01]  /*186c0*/  BPT.TRAP 0x1 ;  /* 0x000000040000795c */ /* 0x000fe20000300000 */
.L_x_617:
[C---:B------:R-:W-:Y:S01]  /*186d0*/  LEA R11, R5.reuse, R10, 0x1 ;  /* 0x0000000a050b7211 */ /* 0x040fe200078e08ff */
[--C-:B0-----:R-:W-:Y:S01]  /*186e0*/  IMAD R12, R5, 0x6000, R16.reuse ;  /* 0x00006000050c7824 */ /* 0x101fe200078e0210 */
[----:B------:R-:W-:Y:S01]  /*186f0*/  R2UR UR9, R7 ;  /* 0x00000000070972ca */ /* 0x000fe200000e0000 */
[----:B------:R-:W-:Y:S01]  /*18700*/  VIADD R15, R15, 0xffffffff ;  /* 0xffffffff0f0f7836 */ /* 0x000fe20000000000 */
[----:B------:R-:W-:Y:S01]  /*18710*/  UIADD3 UR6, UP0, UR24, 0xf0, URZ ;  /* 0x000000f018067890 */ /* 0x000fe2000ff1e03f */
[----:B------:R-:W-:Y:S01]  /*18720*/  IMAD R11, R11, 0xc00, RZ ;  /* 0x00000c000b0b7824 */ /* 0x000fe200078e02ff */
[----:B------:R-:W-:Y:S01]  /*18730*/  R2UR UR7, R12 ;  /* 0x000000000c0772ca */ /* 0x000fe200000e0000 */
[----:B------:R-:W-:Y:S01]  /*18740*/  UIADD3 UR28, UP1, UR24, 0x1f0, URZ ;  /* 0x000001f0181c7890 */ /* 0x000fe2000ff3e03f */
[----:B------:R-:W-:Y:S01]  /*18750*/  R2UR UR11, R2 ;  /* 0x00000000020b72ca */ /* 0x000fe200000e0000 */
[----:B------:R-:W-:Y:S01]  /*18760*/  IMAD R11, R11, 0x2, R16 ;  /* 0x000000020b0b7824 */ /* 0x000fe200078e0210 */
[----:B------:R-:W-:Y:S01]  /*18770*/  R2UR UR10, R13 ;  /* 0x000000000d0a72ca */ /* 0x000fe200000e0000 */
[----:B------:R-:W-:Y:S01]  /*18780*/  VIADD R5, R5, 0x1 ;  /* 0x0000000105057836 */ /* 0x000fe20000000000 */
[----:B------:R-:W-:Y:S01]  /*18790*/  R2UR UR12, R9 ;  /* 0x00000000090c72ca */ /* 0x000fe200000e0000 */
[----:B------:R-:W-:Y:S01]  /*187a0*/  UIADD3.X UR29, URZ, UR25, URZ, UP1, !UPT ;  /* 0x000000193f1d7290 */ /* 0x000fe20008ffe43f */
[----:B------:R-:W-:Y:S01]  /*187b0*/  R2UR UR8, R11 ;  /* 0x000000000b0872ca */ /* 0x000fe200000e0000 */
[----:B------:R-:W-:Y:S01]  /*187c0*/  UMOV UR14, 0x0 ;  /* 0x00000000000e7882 */ /* 0x000fe20000000000 */
[----:B------:R-:W-:Y:S01]  /*187d0*/  R2UR UR20, R3 ;  /* 0x00000000031472ca */ /* 0x000fe200000e0000 */
[----:B------:R-:W-:Y:S01]  /*187e0*/  UMOV UR15, 0x10000000 ;  /* 0x10000000000f7882 */ /* 0x000fe20000000000 */
[----:B------:R-:W-:Y:S01]  /*187f0*/  ISETP.GT.AND P1, PT, R15, 0x1, PT ;  /* 0x000000010f00780c */ /* 0x000fe20003f24270 */
[----:B------:R-:W-:Y:S01]  /*18800*/  UIADD3 UR16, UR7, 0x180, URZ ;  /* 0x0000018007107890 */ /* 0x000fe2000fffe03f */
[----:B------:R-:W-:Y:S01]  /*18810*/  ISETP.NE.AND P0, PT, R5, 0x6, PT ;  /* 0x000000060500780c */ /* 0x000fe20003f05270 */
[----:B------:R-:W-:Y:S01]  /*18820*/  UIADD3.X UR7, URZ, UR25, URZ, UP0, !UPT ;  /* 0x000000193f077290 */ /* 0x000fe200087fe43f */
[----:B------:R-:W-:Y:S01]  /*18830*/  VIADD R13, R13, 0x20 ;  /* 0x000000200d0d7836 */ /* 0x000fe20000000000 */
[----:B------:R-:W-:Y:S01]  /*18840*/  UMOV UR27, 0x30000 ;  /* 0x00030000001b7882 */ /* 0x000fe20000000000 */
[----:B------:R-:W-:-:S02]  /*18850*/  SEL R7, RZ, 0x1, P0 ;  /* 0x00000001ff077807 */ /* 0x000fc40000000000 */
[----:B------:R-:W-:Y:S01]  /*18860*/  SEL R5, R5, RZ, P0 ;  /* 0x000000ff05057207 */ /* 0x000fe20000000000 */
[----:B------:R-:W-:Y:S01]  /*18870*/  UIADD3 UR17, UR8, 0x24180, URZ ;  /* 0x0002418008117890 */ /* 0x000fe2000fffe03f */
[----:B------:R-:W-:Y:S02]  /*18880*/  LOP3.LUT R4, R4, R7, RZ, 0x3c, !PT ;  /* 0x0000000704047212 */ /* 0x000fe400078e3cff */
[----:B------:R-:W-:Y:S02]  /*18890*/  UMOV UR8, UR16 ;  /* 0x0000001000087c82 */ /* 0x000fe40008000000 */
[----:B------:R0:W-:Y:S02]  /*188a0*/  UTMALDG.3D [UR8], [UR6], desc[UR14] ;  /* 0x00000e08060075b4 */ /* 0x0001e40008011000 */
[----:B0-----:R-:W-:Y:S01]  /*188b0*/  UMOV UR8, UR17 ;  /* 0x0000001100087c82 */ /* 0x001fe20008000000 */
[----:B------:R-:W-:Y:S02]  /*188c0*/  UMOV UR11, UR20 ;  /* 0x00000014000b7c82 */ /* 0x000fe40008000000 */
[----:B------:R0:W-:Y:S02]  /*188d0*/  UTMALDG.3D.MULTICAST [UR8], [UR28], UR27, desc[UR14] ;  /* 0x00000e081c0073b4 */ /* 0x0001e4000801181b */
[----:B0-----:R-:W-:Y:S05]  /*188e0*/  @P1 BRA `(.L_x_618) ;  /* 0xfffffffc00381947 */ /* 0x001fea000383ffff */
.L_x_615:
[----:B------:R-:W-:Y:S05]  /*188f0*/  BSYNC B1 ;  /* 0x0000000000017941 */ /* 0x000fea0003800000 */
.L_x_614:
[----:B------:R-:W2:Y:S01]  /*18900*/  LDL.LU R16, [R1+0x184] ;  /* 0x0001840001107983 */ /* 0x000ea20000300800 */
[----:B------:R-:W-:Y:S01]  /*18910*/  LOP3.LUT P0, RZ, R8, 0xff, RZ, 0xc0, !PT ;  /* 0x000000ff08ff7812 */ /* 0x000fe2000780c0ff */
[----:B------:R-:W-:Y:S01]  /*18920*/  VIADD R6, R6, UR18 ;  /* 0x0000001206067c36 */ /* 0x000fe20008000000 */
[----:B------:R-:W-:Y:S01]  /*18930*/  ULDC.64 UR6, c[0x0][0x650] ;  /* 0x0001940000067ab9 */ /* 0x000fe20000000a00 */
[----:B------:R-:W3:Y:S01]  /*18940*/  LDL.LU R14, [R1+0x188] ;  /* 0x00018800010e7983 */ /* 0x000ee20000300800 */
[----:B------:R-:W-:Y:S01]  /*18950*/  UISETP.GE.U32.AND UP0, UPT, UR18, 0x6, UPT ;  /* 0x000000061200788c */ /* 0x000fe2000bf06070 */
[----:B------:R-:W-:Y:S01]  /*18960*/  BSSY B1, `(.L_x_619) ;  /* 0x0000074000017945 */ /* 0x000fe20003800000 */
[----:B------:R-:W-:Y:S01]  /*18970*/  IMAD.MOV.U32 R9, RZ, RZ, -0x1 ;  /* 0xffffffffff097424 */ /* 0x000fe200078e00ff */
[----:B------:R-:W-:Y:S02]  /*18980*/  PRMT R4, RZ, 0x7610, R4 ;  /* 0x00007610ff047816 */ /* 0x000fe40000000004 */
[----:B------:R-:W-:-:S02]  /*18990*/  PRMT R8, RZ, 0x7610, R8 ;  /* 0x00007610ff087816 */ /* 0x000fc40000000008 */
[----:B------:R-:W-:Y:S02]  /*189a0*/  PLOP3.LUT P1, PT, PT, PT, UP0, 0x80, 0x0 ;  /* 0x000000000000781c */ /* 0x000fe40003f2f008 */
[----:B------:R-:W0:Y:S01]  /*189b0*/  @P0 S2R R3, SR_CgaCtaId ;  /* 0x0000000000030919 */ /* 0x000e220000008800 */
[----:B------:R-:W-:-:S04]  /*189c0*/  @P0 MOV R2, 0x400 ;  /* 0x0000040000020802 */ /* 0x000fc80000000f00 */
[----:B0-----:R-:W-:-:S04]  /*189d0*/  @P0 LEA R2, R3, R2, 0x18 ;  /* 0x0000000203020211 */ /* 0x001fc800078ec0ff */
[----:B------:R0:W-:Y:S01]  /*189e0*/  @P0 SYNCS.ARRIVE.TRANS64.A1T0 RZ, [R2+URZ+0x78], RZ ;  /* 0x000078ff02ff09a7 */ /* 0x0001e2000810003f */
[----:B------:R-:W-:Y:S01]  /*189f0*/  ISETP.GT.U32.AND P0, PT, R6, 0x5, PT ;  /* 0x000000050600780c */ /* 0x000fe20003f04070 */
[----:B0-----:R-:W-:-:S05]  /*18a00*/  IMAD.U32 R2, RZ, RZ, UR18 ;  /* 0x00000012ff027e24 */ /* 0x001fca000f8e00ff */
[----:B------:R-:W-:Y:S01]  /*18a10*/  ISETP.LT.U32.AND P0, PT, R2, 0x6, P0 ;  /* 0x000000060200780c */ /* 0x000fe20000701070 */
[----:B------:R-:W-:Y:S01]  /*18a20*/  IMAD.WIDE.U32 R2, R6, -0x55555555, RZ ;  /* 0xaaaaaaab06027825 */ /* 0x000fe200078e00ff */
[----:B------:R-:W-:-:S04]  /*18a30*/  MOV R2, 0xffffffff ;  /* 0xffffffff00027802 */ /* 0x000fc80000000f00 */
[----:B------:R-:W-:Y:S02]  /*18a40*/  SHF.R.U32.HI R5, RZ, 0x2, R3 ;  /* 0x00000002ff057819 */ /* 0x000fe40000011603 */
[----:B------:R-:W-:-:S03]  /*18a50*/  SEL R3, RZ, 0x1, !P0 ;  /* 0x00000001ff037807 */ /* 0x000fc60004000000 */
[----:B------:R-:W-:Y:S01]  /*18a60*/  IMAD R6, R5, -0x6, R6 ;  /* 0xfffffffa05067824 */ /* 0x000fe200078e0206 */
[----:B------:R-:W-:Y:S01]  /*18a70*/  LOP3.LUT R0, R0, R3, RZ, 0x3c, !PT ;  /* 0x0000000300007212 */ /* 0x000fe200078e3cff */
[----:B------:R-:W-:-:S03]  /*18a80*/  IMAD.MOV.U32 R3, RZ, RZ, -0x1 ;  /* 0xffffffffff037424 */ /* 0x000fc600078e00ff */
[----:B------:R-:W-:Y:S02]  /*18a90*/  @P1 LOP3.LUT R0, R0, 0x1, R5, 0x78, !PT ;  /* 0x0000000100001812 */ /* 0x000fe400078e7805 */
[----:B---3--:R-:W-:-:S04]  /*18aa0*/  IADD3 R14, P0, R14, UR22, RZ ;  /* 0x000000160e0e7c10 */ /* 0x008fc8000ff1e0ff */
[----:B--2---:R-:W-:Y:S01]  /*18ab0*/  IADD3.X R16, R16, UR13, RZ, P0, !PT ;  /* 0x0000000d10107c10 */ /* 0x004fe200087fe4ff */
[----:B------:R0:W-:Y:S01]  /*18ac0*/  STL [R1+0x188], R14 ;  /* 0x0001880e01007387 */ /* 0x0001e20000100800 */
[----:B------:R-:W-:-:S03]  /*18ad0*/  ISETP.GE.U32.AND P0, PT, R14, UR6, PT ;  /* 0x000000060e007c0c */ /* 0x000fc6000bf06070 */
[----:B------:R0:W-:Y:S01]  /*18ae0*/  STL [R1+0x184], R16 ;  /* 0x0001841001007387 */ /* 0x0001e20000100800 */
[----:B------:R-:W-:-:S13]  /*18af0*/  ISETP.GE.U32.AND.EX P0, PT, R16, UR7, PT, P0 ;  /* 0x0000000710007c0c */ /* 0x000fda000bf06100 */
[----:B0-----:R-:W-:Y:S05]  /*18b00*/  @P0 BRA `(.L_x_620) ;  /* 0x0000000400640947 */ /* 0x001fea0003800000 */
[----:B------:R-:W0:Y:S01]  /*18b10*/  S2R R7, SR_CTAID.X ;  /* 0x0000000000077919 */ /* 0x000e220000002500 */
[----:B------:R-:W-:Y:S01]  /*18b20*/  ULDC UR6, c[0x0][0x150] ;  /* 0x0000540000067ab9 */ /* 0x000fe20000000800 */
[----:B------:R-:W1:Y:S01]  /*18b30*/  LDC R4, c[0x0][0x144] ;  /* 0x00005100ff047b82 */ /* 0x000e620000000800 */
[----:B------:R-:W-:Y:S01]  /*18b40*/  UISETP.NE.AND UP0, UPT, UR46, URZ, UPT ;  /* 0x0000003f2e00728c */ /* 0x000fe2000bf05270 */
[----:B------:R-:W2:Y:S01]  /*18b50*/  S2R R5, SR_CTAID.Y ;  /* 0x0000000000057919 */ /* 0x000ea20000002600 */
[----:B------:R-:W-:-:S04]  /*18b60*/  ULDC UR9, c[0x0][0x630] ;  /* 0x00018c0000097ab9 */ /* 0x000fc80000000800 */
[----:B------:R-:W-:Y:S01]  /*18b70*/  PLOP3.LUT P0, PT, PT, PT, UP0, 0x80, 0x0 ;  /* 0x000000000000781c */ /* 0x000fe20003f0f008 */
[----:B------:R-:W3:Y:S01]  /*18b80*/  LDC R12, c[0x0][0x148] ;  /* 0x00005200ff0c7b82 */ /* 0x000ee20000000800 */
[----:B0-----:R-:W-:Y:S02]  /*18b90*/  I2FP.F32.U32 R2, R7 ;  /* 0x0000000700027245 */ /* 0x001fe40000201000 */
[----:B--2---:R-:W-:-:S03]  /*18ba0*/  I2FP.F32.U32 R3, R5 ;  /* 0x0000000500037245 */ /* 0x004fc60000201000 */
[----:B------:R-:W-:Y:S01]  /*18bb0*/  FMUL R2, R2, UR6 ;  /* 0x0000000602027c20 */ /* 0x000fe20008400000 */
[----:B------:R-:W-:Y:S02]  /*18bc0*/  ULDC UR6, c[0x0][0x154] ;  /* 0x0000550000067ab9 */ /* 0x000fe40000000800 */
[----:B------:R-:W-:Y:S01]  /*18bd0*/  FMUL R9, R3, UR6 ;  /* 0x0000000603097c20 */ /* 0x000fe20008400000 */
[----:B------:R-:W-:Y:S02]  /*18be0*/  ULDC.64 UR6, c[0x0][0x628] ;  /* 0x00018a0000067ab9 */ /* 0x000fe40000000a00 */
[----:B------:R-:W0:Y:S08]  /*18bf0*/  F2I.U32.TRUNC.NTZ R2, R2 ;  /* 0x0000000200027305 */ /* 0x000e30000020f000 */
[----:B------:R-:W2:Y:S01]  /*18c00*/  F2I.U32.TRUNC.NTZ R9, R9 ;  /* 0x0000000900097305 */ /* 0x000ea2000020f000 */
[----:B0-----:R-:W-:-:S02]  /*18c10*/  IMAD.MOV R3, RZ, RZ, -R2 ;  /* 0x000000ffff037224 */ /* 0x001fc400078e0a02 */
[----:B------:R-:W-:Y:S02]  /*18c20*/  IMAD.MOV.U32 R2, RZ, RZ, R14 ;  /* 0x000000ffff027224 */ /* 0x000fe400078e000e */
[----:B-1----:R-:W-:Y:S02]  /*18c30*/  IMAD R7, R4, R3, R7 ;  /* 0x0000000304077224 */ /* 0x002fe400078e0207 */
[----:B--2---:R-:W-:-:S04]  /*18c40*/  IMAD.MOV R3, RZ, RZ, -R9 ;  /* 0x000000ffff037224 */ /* 0x004fc800078e0a09 */
[----:B---3--:R-:W-:Y:S01]  /*18c50*/  @P0 IMAD R7, R12, R3, R5 ;  /* 0x000000030c070224 */ /* 0x008fe200078e0205 */
[----:B------:R-:W-:Y:S01]  /*18c60*/  ISETP.NE.U32.AND P0, PT, RZ, UR6, PT ;  /* 0x00000006ff007c0c */ /* 0x000fe2000bf05070 */
[----:B------:R-:W-:-:S03]  /*18c70*/  IMAD.MOV.U32 R3, RZ, RZ, R16 ;  /* 0x000000ffff037224 */ /* 0x000fc600078e0010 */
[----:B------:R-:W-:-:S13]  /*18c80*/  ISETP.NE.AND.EX P0, PT, RZ, UR7, PT, P0 ;  /* 0x00000007ff007c0c */ /* 0x000fda000bf05300 */
[----:B------:R-:W-:Y:S05]  /*18c90*/  @!P0 BRA `(.L_x_621) ;  /* 0x0000000000288947 */ /* 0x000fea0003800000 */
[----:B------:R-:W-:Y:S02]  /*18ca0*/  ULDC UR8, c[0x0][0x634] ;  /* 0x00018d0000087ab9 */ /* 0x000fe40000000800 */
[----:B------:R-:W-:-:S04]  /*18cb0*/  IADD3 R3, P0, R14, UR8, RZ ;  /* 0x000000080e037c10 */ /* 0x000fc8000ff1e0ff */
[----:B------:R-:W-:-:S05]  /*18cc0*/  IADD3.X R9, RZ, R16, RZ, P0, !PT ;  /* 0x00000010ff097210 */ /* 0x000fca00007fe4ff */
[----:B------:R-:W-:-:S04]  /*18cd0*/  IMAD.WIDE.U32 R4, R9, UR6, RZ ;  /* 0x0000000609047c25 */ /* 0x000fc8000f8e00ff */
[----:B------:R-:W-:-:S04]  /*18ce0*/  IMAD.WIDE.U32 R4, P0, R3, UR7, R4 ;  /* 0x0000000703047c25 */ /* 0x000fc8000f800004 */
[----:B------:R-:W-:-:S04]  /*18cf0*/  IMAD.WIDE.U32 R2, R3, UR6, RZ ;  /* 0x0000000603027c25 */ /* 0x000fc8000f8e00ff */
[----:B------:R-:W-:Y:S01]  /*18d00*/  IMAD.MOV.U32 R2, RZ, RZ, R5 ;  /* 0x000000ffff027224 */ /* 0x000fe200078e0005 */
[----:B------:R-:W-:Y:S01]  /*18d10*/  IADD3 RZ, P1, R3, R4, RZ ;  /* 0x0000000403ff7210 */ /* 0x000fe20007f3e0ff */
[----:B------:R-:W-:-:S04]  /*18d20*/  IMAD.X R3, RZ, RZ, RZ, P0 ;  /* 0x000000ffff037224 */ /* 0x000fc800000e06ff */
[----:B------:R-:W-:-:S08]  /*18d30*/  IMAD.WIDE.U32.X R2, R9, UR7, R2, P1 ;  /* 0x0000000709027c25 */ /* 0x000fd000088e0402 */
.L_x_621:
[--C-:B------:R-:W-:Y:S01]  /*18d40*/  SHF.R.U64 R9, R2, UR9, R3.reuse ;  /* 0x0000000902097c19 */ /* 0x100fe20008001203 */
[----:B------:R-:W-:Y:S01]  /*18d50*/  ULDC.64 UR6, c[0x0][0x620] ;  /* 0x0001880000067ab9 */ /* 0x000fe20000000a00 */
[----:B------:R-:W-:Y:S01]  /*18d60*/  SHF.R.U32.HI R2, RZ, UR9, R3 ;  /* 0x00000009ff027c19 */ /* 0x000fe20008011603 */
[----:B------:R-:W-:Y:S01]  /*18d70*/  IMAD.MOV.U32 R3, RZ, RZ, R16 ;  /* 0x000000ffff037224 */ /* 0x000fe200078e0010 */
[----:B------:R-:W-:Y:S01]  /*18d80*/  IADD3 R11, P0, RZ, -R9, RZ ;  /* 0x80000009ff0b7210 */ /* 0x000fe20007f1e0ff */
[----:B------:R-:W-:-:S04]  /*18d90*/  ULDC.64 UR8, c[0x0][0x640] ;  /* 0x0001900000087ab9 */ /* 0x000fc80000000a00 */
[----:B------:R-:W-:Y:S01]  /*18da0*/  IMAD.X R2, RZ, RZ, ~R2, P0 ;  /* 0x000000ffff027224 */ /* 0x000fe200000e0e02 */
[----:B------:R-:W-:-:S03]  /*18db0*/  ISETP.NE.U32.AND P0, PT, RZ, UR8, PT ;  /* 0x00000008ff007c0c */ /* 0x000fc6000bf05070 */
[----:B------:R-:W-:Y:S01]  /*18dc0*/  IMAD R2, R2, UR6, RZ ;  /* 0x0000000602027c24 */ /* 0x000fe2000f8e02ff */
[----:B------:R-:W-:-:S03]  /*18dd0*/  ISETP.NE.AND.EX P0, PT, RZ, UR9, PT, P0 ;  /* 0x00000009ff007c0c */ /* 0x000fc6000bf05300 */
[----:B------:R-:W-:Y:S02]  /*18de0*/  IMAD R5, R11, UR7, R2 ;  /* 0x000000070b057c24 */ /* 0x000fe4000f8e0202 */
[----:B------:R-:W-:-:S04]  /*18df0*/  IMAD.MOV.U32 R2, RZ, RZ, R14 ;  /* 0x000000ffff027224 */ /* 0x000fc800078e000e */
[----:B------:R-:W-:Y:S01]  /*18e00*/  IMAD.WIDE.U32 R2, R11, UR6, R2 ;  /* 0x000000060b027c25 */ /* 0x000fe2000f8e0002 */
[----:B------:R-:W-:-:S04]  /*18e10*/  ULDC UR6, c[0x0][0x618] ;  /* 0x0001860000067ab9 */ /* 0x000fc80000000800 */
[----:B------:R-:W-:-:S04]  /*18e20*/  IADD3 R3, R3, R5, RZ ;  /* 0x0000000503037210 */ /* 0x000fc80007ffe0ff */
[--C-:B------:R-:W-:Y:S02]  /*18e30*/  SHF.R.U64 R11, R2, UR6, R3.reuse ;  /* 0x00000006020b7c19 */ /* 0x100fe40008001203 */
[----:B------:R-:W-:Y:S01]  /*18e40*/  SHF.R.U32.HI R2, RZ, UR6, R3 ;  /* 0x00000006ff027c19 */ /* 0x000fe20008011603 */
[----:B------:R-:W-:-:S03]  /*18e50*/  ULDC UR6, c[0x0][0x608] ;  /* 0x0001820000067ab9 */ /* 0x000fc60000000800 */
[--C-:B------:R-:W-:Y:S02]  /*18e60*/  SHF.R.U64 R12, R11, UR6, R2.reuse ;  /* 0x000000060b0c7c19 */ /* 0x100fe40008001202 */
[----:B------:R-:W-:Y:S01]  /*18e70*/  SHF.R.U32.HI R3, RZ, UR6, R2 ;  /* 0x00000006ff037c19 */ /* 0x000fe20008011602 */
[----:B------:R-:W-:-:S03]  /*18e80*/  ULDC UR6, c[0x0][0x658] ;  /* 0x0001960000067ab9 */ /* 0x000fc60000000800 */
[--C-:B------:R-:W-:Y:S02]  /*18e90*/  SHF.R.U64 R13, R12, UR6, R3.reuse ;  /* 0x000000060c0d7c19 */ /* 0x100fe40008001203 */
[----:B------:R-:W-:-:S03]  /*18ea0*/  SHF.R.U32.HI R15, RZ, UR6, R3 ;  /* 0x00000006ff0f7c19 */ /* 0x000fc60008011603 */
[----:B------:R-:W-:Y:S02]  /*18eb0*/  IMAD.MOV.U32 R2, RZ, RZ, R13 ;  /* 0x000000ffff027224 */ /* 0x000fe400078e000d */
[----:B------:R-:W-:Y:S01]  /*18ec0*/  IMAD.MOV.U32 R3, RZ, RZ, R15 ;  /* 0x000000ffff037224 */ /* 0x000fe200078e000f */
[----:B------:R-:W-:Y:S06]  /*18ed0*/  @!P0 BRA `(.L_x_622) ;  /* 0x0000000000288947 */ /* 0x000fec0003800000 */
[----:B------:R-:W-:Y:S02]  /*18ee0*/  ULDC UR6, c[0x0][0x64c] ;  /* 0x0001930000067ab9 */ /* 0x000fe40000000800 */
[----:B------:R-:W-:-:S05]  /*18ef0*/  IADD3 R3, P0, R13, UR6, RZ ;  /* 0x000000060d037c10 */ /* 0x000fca000ff1e0ff */
[----:B------:R-:W-:-:S04]  /*18f00*/  IMAD.X R15, RZ, RZ, R15, P0 ;  /* 0x000000ffff0f7224 */ /* 0x000fc800000e060f */
[----:B------:R-:W-:-:S04]  /*18f10*/  IMAD.WIDE.U32 R4, R15, UR8, RZ ;  /* 0x000000080f047c25 */ /* 0x000fc8000f8e00ff */
[----:B------:R-:W-:-:S04]  /*18f20*/  IMAD.WIDE.U32 R4, P0, R3, UR9, R4 ;  /* 0x0000000903047c25 */ /* 0x000fc8000f800004 */
[----:B------:R-:W-:-:S04]  /*18f30*/  IMAD.WIDE.U32 R2, R3, UR8, RZ ;  /* 0x0000000803027c25 */ /* 0x000fc8000f8e00ff */
[----:B------:R-:W-:Y:S01]  /*18f40*/  IMAD.MOV.U32 R2, RZ, RZ, R5 ;  /* 0x000000ffff027224 */ /* 0x000fe200078e0005 */
[----:B------:R-:W-:Y:S01]  /*18f50*/  IADD3 RZ, P1, R3, R4, RZ ;  /* 0x0000000403ff7210 */ /* 0x000fe20007f3e0ff */
[----:B------:R-:W-:-:S04]  /*18f60*/  IMAD.X R3, RZ, RZ, RZ, P0 ;  /* 0x000000ffff037224 */ /* 0x000fc800000e06ff */
[----:B------:R-:W-:-:S08]  /*18f70*/  IMAD.WIDE.U32.X R2, R15, UR9, R2, P1 ;  /* 0x000000090f027c25 */ /* 0x000fd000088e0402 */
.L_x_622:
[----:B------:R-:W-:Y:S01]  /*18f80*/  ULDC UR6, c[0x0][0x648] ;  /* 0x0001920000067ab9 */ /* 0x000fe20000000800 */
[----:B------:R-:W-:Y:S01]  /*18f90*/  LOP3.LUT R12, R12, UR19, RZ, 0xc0, !PT ;  /* 0x000000130c0c7c12 */ /* 0x000fe2000f8ec0ff */
[----:B------:R-:W-:Y:S01]  /*18fa0*/  UISETP.NE.AND UP0, UPT, UR46, URZ, UPT ;  /* 0x0000003f2e00728c */ /* 0x000fe2000bf05270 */
[----:B------:R-:W-:Y:S01]  /*18fb0*/  SHF.R.U64 R3, R2, UR6, R3 ;  /* 0x0000000602037c19 */ /* 0x000fe20008001203 */
[----:B------:R-:W-:Y:S01]  /*18fc0*/  ULDC UR6, c[0x0][0x638] ;  /* 0x00018e0000067ab9 */ /* 0x000fe20000000800 */
[----:B------:R-:W-:Y:S02]  /*18fd0*/  IMAD.MOV.U32 R4, RZ, RZ, 0x1 ;  /* 0x00000001ff047424 */ /* 0x000fe400078e00ff */
[C---:B------:R-:W-:Y:S01]  /*18fe0*/  IADD3 R2, -R3.reuse, RZ, RZ ;  /* 0x000000ff03027210 */ /* 0x040fe20007ffe1ff */
[----:B------:R-:W-:Y:S01]  /*18ff0*/  IMAD R12, R3, UR5, R12 ;  /* 0x00000005030c7c24 */ /* 0x000fe2000f8e020c */
[----:B------:R-:W-:Y:S02]  /*19000*/  PLOP3.LUT P0, PT, PT, PT, UP0, 0x40, 0x0 ;  /* 0x000000000000781c */ /* 0x000fe40003f0e808 */
[----:B------:R-:W-:Y:S01]  /*19010*/  PLOP3.LUT P1, PT, PT, PT, UP0, 0x40, 0x0 ;  /* 0x000000000000781c */ /* 0x000fe20003f2e808 */
[----:B------:R-:W-:Y:S01]  /*19020*/  IMAD R13, R2, UR6, R13 ;  /* 0x00000006020d7c24 */ /* 0x000fe2000f8e020d */
[----:B------:R-:W-:Y:S01]  /*19030*/  ULDC UR6, c[0x0][0x610] ;  /* 0x0001840000067ab9 */ /* 0x000fe20000000800 */
[----:B------:R-:W-:Y:S01]  /*19040*/  LOP3.LUT R2, R11, UR4, RZ, 0xc0, !PT ;  /* 0x000000040b027c12 */ /* 0x000fe2000f8ec0ff */
[----:B------:R-:W-:Y:S01]  /*19050*/  IMAD R7, R12, UR6, R7 ;  /* 0x000000060c077c24 */ /* 0x000fe2000f8e0207 */
[----:B------:R-:W-:-:S03]  /*19060*/  ULDC UR6, c[0x0][0x600] ;  /* 0x0001800000067ab9 */ /* 0x000fc60000000800 */
[----:B------:R-:W-:-:S05]  /*19070*/  IMAD R2, R13, UR6, R2 ;  /* 0x000000060d027c24 */ /* 0x000fca000f8e0202 */
[----:B------:R-:W-:Y:S02]  /*19080*/  SEL R3, R2, R7, P0 ;  /* 0x0000000702037207 */ /* 0x000fe40000000000 */
[----:B------:R-:W-:-:S07]  /*19090*/  SEL R2, R7, R2, P1 ;  /* 0x0000000207027207 */ /* 0x000fce0000800000 */
.L_x_620:
[----:B------:R-:W-:Y:S05]  /*190a0*/  BSYNC B1 ;  /* 0x0000000000017941 */ /* 0x000fea0003800000 */
.L_x_619:
[----:B------:R-:W-:-:S13]  /*190b0*/  LOP3.LUT P0, RZ, R4, 0xff, RZ, 0xc0, !PT ;  /* 0x000000ff04ff7812 */ /* 0x000fda000780c0ff */
[----:B------:R-:W-:Y:S05]  /*190c0*/  @P0 BRA `(.L_x_623) ;  /* 0xfffffff400080947 */ /* 0x000fea000383ffff */
[----:B------:R-:W-:Y:S05]  /*190d0*/  BSYNC B0 ;  /* 0x0000000000007941 */ /* 0x000fea0003800000 */
.L_x_612:
[----:B------:R-:W-:-:S03]  /*190e0*/  UMOV UR6, 0xffffffff ;  /* 0xffffffff00067882 */ /* 0x000fc60000000000 */
[----:B------:R-:W-:Y:S05]  /*190f0*/  BRA.DIV UR6, `(.L_x_624) ;  /* 0x0000000606647947 */ /* 0x000fea000b800000 */
[----:B------:R-:W-:-:S13]  /*19100*/  ELECT P6, URZ, PT ;  /* 0x00000000003f782f */ /* 0x000fda00038c0000 */
.L_x_640:
[----:B------:R-:W-:Y:S04]  /*19110*/  BSSY B0, `(.L_x_625) ;  /* 0x000003e000007945 */ /* 0x000fe80003800000 */
[----:B------:R-:W-:Y:S05]  /*19120*/  @!P6 BRA `(.L_x_626) ;  /* 0x0000000000f0e947 */ /* 0x000fea0003800000 */
[----:B------:R-:W-:-:S04]  /*19130*/  ULOP3.LUT UR6, UR40, 0x2, URZ, 0xfc, !UPT ;  /* 0x0000000228067892 */ /* 0x000fc8000f8efc3f */
[----:B------:R-:W-:-:S06]  /*19140*/  UISETP.NE.AND UP0, UPT, UR6, 0x3, UPT ;  /* 0x000000030600788c */ /* 0x000fcc000bf05270 */
[----:B------:R-:W-:-:S13]  /*19150*/  PLOP3.LUT P0, PT, PT, PT, UP0, 0x80, 0x0 ;  /* 0x000000000000781c */ /* 0x000fda0003f0f008 */
[----:B------:R-:W-:Y:S05]  /*19160*/  @!P0 BRA `(.L_x_627) ;  /* 0x0000000000048947 */ /* 0x000fea0003800000 */
[----:B------:R-:W-:Y:S01]  /*19170*/  BPT.TRAP 0x1 ;  /* 0x000000040000795c */ /* 0x000fe20000300000 */
.L_x_627:
[----:B------:R-:W0:Y:S01]  /*19180*/  S2R R3, SR_CgaCtaId ;  /* 0x0000000000037919 */ /* 0x000e220000008800 */
[----:B------:R-:W-:-:S04]  /*19190*/  MOV R2, 0x400 ;  /* 0x0000040000027802 */ /* 0x000fc80000000f00 */
[----:B0-----:R-:W-:Y:S02]  /*191a0*/  LEA R3, R3, R2, 0x18 ;  /* 0x0000000203037211 */ /* 0x001fe400078ec0ff */
[----:B------:R-:W-:-:S03]  /*191b0*/  SHF.L.U32 R2, R0, 0x1f, RZ ;  /* 0x0000001f00027819 */ /* 0x000fc600000006ff */
[----:B------:R-:W-:-:S04]  /*191c0*/  VIADD R3, R3, 0x30 ;  /* 0x0000003003037836 */ /* 0x000fc80000000000 */
[----:B------:R-:W-:-:S04]  /*191d0*/  IMAD R5, R6, 0x8, R3 ;  /* 0x0000000806057824 */ /* 0x000fc800078e0203 */
[----:B------:R-:W0:Y:S02]  /*191e0*/  SYNCS.PHASECHK.TRANS64.TRYWAIT P0, [R5+URZ], R2 ;  /* 0x00000002050075a7 */ /* 0x000e24000800017f */
[----:B0-----:R-:W-:Y:S05]  /*191f0*/  @!P0 BRA `(.L_x_628) ;  /* 0x0000000400448947 */ /* 0x001fea0003800000 */
.L_x_641:
[----:B------:R-:W-:-:S05]  /*19200*/  VIADD R6, R6, 0x1 ;  /* 0x0000000106067836 */ /* 0x000fca0000000000 */
[----:B------:R-:W-:-:S04]  /*19210*/  ISETP.NE.AND P0, PT, R6, 0x6, PT ;  /* 0x000000060600780c */ /* 0x000fc80003f05270 */
[----:B0-----:R-:W-:Y:S02]  /*19220*/  SEL R5, RZ, 0x1, P0 ;  /* 0x00000001ff057807 */ /* 0x001fe40000000000 */
[----:B------:R-:W-:Y:S02]  /*19230*/  SEL R6, R6, RZ, P0 ;  /* 0x000000ff06067207 */ /* 0x000fe40000000000 */
[----:B------:R-:W-:-:S03]  /*19240*/  LOP3.LUT R5, R0, R5, RZ, 0x3c, !PT ;  /* 0x0000000500057212 */ /* 0x000fc600078e3cff */
[----:B------:R-:W-:Y:S01]  /*19250*/  IMAD R7, R6, 0x8, R3 ;  /* 0x0000000806077824 */ /* 0x000fe200078e0203 */
[----:B------:R-:W-:-:S04]  /*19260*/  SHF.L.U32 R0, R5, 0x1f, RZ ;  /* 0x0000001f05007819 */ /* 0x000fc800000006ff */
[----:B------:R-:W0:Y:S02]  /*19270*/  SYNCS.PHASECHK.TRANS64.TRYWAIT P0, [R7+URZ], R0 ;  /* 0x00000000070075a7 */ /* 0x000e24000800017f */
[----:B0-----:R-:W-:Y:S05]  /*19280*/  @!P0 BRA `(.L_x_629) ;  /* 0x0000000400348947 */ /* 0x001fea0003800000 */
.L_x_642:
[----:B0-----:R-:W-:-:S04]  /*19290*/  IADD3 R0, R6, 0x1, RZ ;  /* 0x0000000106007810 */ /* 0x001fc80007ffe0ff */
[----:B------:R-:W-:-:S04]  /*192a0*/  ISETP.NE.AND P0, PT, R0, 0x6, PT ;  /* 0x000000060000780c */ /* 0x000fc80003f05270 */
[----:B------:R-:W-:Y:S02]  /*192b0*/  SEL R2, RZ, 0x1, P0 ;  /* 0x00000001ff027807 */ /* 0x000fe40000000000 */
[----:B------:R-:W-:Y:S02]  /*192c0*/  SEL R4, R0, RZ, P0 ;  /* 0x000000ff00047207 */ /* 0x000fe40000000000 */
[----:B------:R-:W-:-:S03]  /*192d0*/  LOP3.LUT R5, R5, R2, RZ, 0x3c, !PT ;  /* 0x0000000205057212 */ /* 0x000fc600078e3cff */
[----:B------:R-:W-:Y:S01]  /*192e0*/  IMAD R7, R4, 0x8, R3 ;  /* 0x0000000804077824 */ /* 0x000fe200078e0203 */
[----:B------:R-:W-:-:S04]  /*192f0*/  SHF.L.U32 R0, R5, 0x1f, RZ ;  /* 0x0000001f05007819 */ /* 0x000fc800000006ff */
[----:B------:R-:W0:Y:S02]  /*19300*/  SYNCS.PHASECHK.TRANS64.TRYWAIT P0, [R7+URZ], R0 ;  /* 0x00000000070075a7 */ /* 0x000e24000800017f */
[----:B0-----:R-:W-:Y:S05]  /*19310*/  @!P0 BRA `(.L_x_630) ;  /* 0x0000000400248947 */ /* 0x001fea0003800000 */
.L_x_643:
[----:B0-----:R-:W-:-:S05]  /*19320*/  VIADD R0, R4, 0x1 ;  /* 0x0000000104007836 */ /* 0x001fca0000000000 */
        /* <DEDUP_REMOVED lines=8> */
.L_x_644:
        /* <DEDUP_REMOVED lines=9> */
.L_x_645:
[----:B0-----:R-:W-:-:S04]  /*19440*/  IADD3 R0, R4, 0x1, RZ ;  /* 0x0000000104007810 */ /* 0x001fc80007ffe0ff */
[----:B------:R-:W-:-:S04]  /*19450*/  ISETP.NE.AND P0, PT, R0, 0x6, PT ;  /* 0x000000060000780c */ /* 0x000fc80003f05270 */
[----:B------:R-:W-:Y:S02]  /*19460*/  SEL R2, RZ, 0x1, P0 ;  /* 0x00000001ff027807 */ /* 0x000fe40000000000 */
[----:B------:R-:W-:Y:S02]  /*19470*/  SEL R0, R0, RZ, P0 ;  /* 0x000000ff00007207 */ /* 0x000fe40000000000 */
[----:B------:R-:W-:-:S03]  /*19480*/  LOP3.LUT R2, R5, R2, RZ, 0x3c, !PT ;  /* 0x0000000205027212 */ /* 0x000fc600078e3cff */
[----:B------:R-:W-:Y:S01]  /*19490*/  IMAD R3, R0, 0x8, R3 ;  /* 0x0000000800037824 */ /* 0x000fe200078e0203 */
[----:B------:R-:W-:-:S07]  /*194a0*/  SHF.L.U32 R0, R2, 0x1f, RZ ;  /* 0x0000001f02007819 */ /* 0x000fce00000006ff */
.L_x_633:
[----:B0-----:R0:W1:Y:S02]  /*194b0*/  SYNCS.PHASECHK.TRANS64.TRYWAIT P0, [R3+URZ], R0 ;  /* 0x00000000030075a7 */ /* 0x001064000800017f */
[----:B-1----:R-:W-:Y:S05]  /*194c0*/  @!P0 NANOSLEEP.SYNCS 0x989680 ;  /* 0x009896800000895d */ /* 0x002fea0003900000 */
[----:B------:R-:W1:Y:S02]  /*194d0*/  @!P0 SYNCS.PHASECHK.TRANS64 P0, [R3+URZ], R0 ;  /* 0x00000000030085a7 */ /* 0x000e64000800007f */
[----:B-1----:R-:W-:Y:S05]  /*194e0*/  @!P0 BRA `(.L_x_633) ;  /* 0xfffffffc00f08947 */ /* 0x002fea000383ffff */
.L_x_626:
[----:B------:R-:W-:Y:S05]  /*194f0*/  BSYNC B0 ;  /* 0x0000000000007941 */ /* 0x000fea0003800000 */
.L_x_625:
[----:B------:R-:W-:Y:S05]  /*19500*/  EXIT ;  /* 0x000000000000794d */ /* 0x000fea0003800000 */
.L_x_21:
[----:B-1----:R1:W2:Y:S02]  /*19510*/  SYNCS.PHASECHK.TRANS64.TRYWAIT P1, [R3+URZ], R0 ;  /* 0x00000000030075a7 */ /* 0x0022a4000802017f */
[----:B--2---:R-:W-:Y:S05]  /*19520*/  @!P1 NANOSLEEP.SYNCS 0x989680 ;  /* 0x009896800000995d */ /* 0x004fea0003900000 */
[----:B------:R-:W2:Y:S02]  /*19530*/  @!P1 SYNCS.PHASECHK.TRANS64 P1, [R3+URZ], R0 ;  /* 0x00000000030095a7 */ /* 0x000ea4000802007f */
[----:B--2---:R-:W-:Y:S05]  /*19540*/  @!P1 BRA `(.L_x_21) ;  /* 0xfffffffc00f09947 */ /* 0x004fea000383ffff */
[----:B------:R-:W-:Y:S05]  /*19550*/  BRA `(.L_x_20) ;  /* 0xfffffe80006c7947 */ /* 0x000fea000383ffff */
.L_x_26:
[----:B-1----:R-:W-:-:S04]  /*19560*/  IMAD.U32 R6, RZ, RZ, UR8 ;  /* 0x00000008ff067e24 */ /* 0x002fc8000f8e00ff */
[----:B------:R1:W2:Y:S03]  /*19570*/  SYNCS.PHASECHK.TRANS64.TRYWAIT P1, [R6+URZ], R4 ;  /* 0x00000004060075a7 */ /* 0x0002a6000802017f */
[----:B--2---:R-:W-:Y:S05]  /*19580*/  @!P1 NANOSLEEP.SYNCS 0x989680 ;  /* 0x009896800000995d */ /* 0x004fea0003900000 */
[----:B------:R-:W2:Y:S02]  /*19590*/  @!P1 SYNCS.PHASECHK.TRANS64 P1, [R6+URZ], R4 ;  /* 0x00000004060095a7 */ /* 0x000ea4000802007f */
[----:B--2---:R-:W-:Y:S05]  /*195a0*/  @!P1 BRA `(.L_x_26) ;  /* 0xfffffffc00ec9947 */ /* 0x004fea000383ffff */
[----:B------:R-:W-:Y:S05]  /*195b0*/  BRA `(.L_x_25) ;  /* 0xfffffe98004c7947 */ /* 0x000fea000383ffff */
.L_x_613:
[----:B------:R-:W-:Y:S01]  /*195c0*/  BSSY B1, `(.L_x_634) ;  /* 0x0000006000017945 */ /* 0x000fe20003800000 */
[----:B------:R-:W-:-:S07]  /*195d0*/  IMAD.MOV.U32 R15, RZ, RZ, -0x1 ;  /* 0xffffffffff0f7424 */ /* 0x000fce00078e00ff */
[----:B------:R-:W-:Y:S05]  /*195e0*/  WARPSYNC.COLLECTIVE R15, `(.L_x_635) ;  /* 0x000000000f0c7348 */ /* 0x000fea0003c00000 */
[----:B------:R-:W-:Y:S02]  /*195f0*/  ELECT P6, UR62, PT ;  /* 0x00000000003e782f */ /* 0x000fe400038c0000 */
[----:B------:R-:W-:Y:S01]  /*19600*/  MOV R14, UR62 ;  /* 0x0000003e000e7c02 */ /* 0x000fe20008000f00 */
[----:B------:R-:W-:Y:S10]  /*19610*/  ENDCOLLECTIVE ;  /* 0x000000000000791b */ /* 0x000ff40003800000 */
.L_x_635:
[----:B------:R-:W-:Y:S05]  /*19620*/  BSYNC B1 ;  /* 0x0000000000017941 */ /* 0x000fea0003800000 */
.L_x_634:
[----:B------:R-:W-:Y:S05]  /*19630*/  BRA `(.L_x_636) ;  /* 0xffffffec00b87947 */ /* 0x000fea000383ffff */
.L_x_616:
[----:B0-----:R0:W2:Y:S02]  /*19640*/  SYNCS.PHASECHK.TRANS64.TRYWAIT P0, [R7+URZ+0x30], R12 ;  /* 0x0000300c070075a7 */ /* 0x0010a4000800017f */
[----:B--2---:R-:W-:Y:S05]  /*19650*/  @!P0 NANOSLEEP.SYNCS 0x989680 ;  /* 0x009896800000895d */ /* 0x004fea0003900000 */
[----:B------:R-:W2:Y:S02]  /*19660*/  @!P0 SYNCS.PHASECHK.TRANS64 P0, [R7+URZ+0x30], R12 ;  /* 0x0000300c070085a7 */ /* 0x000ea4000800007f */
[----:B--2---:R-:W-:Y:S05]  /*19670*/  @!P0 BRA `(.L_x_616) ;  /* 0xfffffffc00f08947 */ /* 0x004fea000383ffff */
[----:B------:R-:W-:Y:S05]  /*19680*/  BRA `(.L_x_637) ;  /* 0xffffffec00f87947 */ /* 0x000fea000383ffff */
.L_x_624:
[----:B------:R-:W-:Y:S01]  /*19690*/  BSSY B0, `(.L_x_638) ;  /* 0x0000006000007945 */ /* 0x000fe20003800000 */
[----:B------:R-:W-:-:S07]  /*196a0*/  IMAD.MOV.U32 R15, RZ, RZ, -0x1 ;  /* 0xffffffffff0f7424 */ /* 0x000fce00078e00ff */
[----:B------:R-:W-:Y:S05]  /*196b0*/  WARPSYNC.COLLECTIVE R15, `(.L_x_639) ;  /* 0x000000000f0c7348 */ /* 0x000fea0003c00000 */
[----:B------:R-:W-:Y:S02]  /*196c0*/  ELECT P6, UR62, PT ;  /* 0x00000000003e782f */ /* 0x000fe400038c0000 */
[----:B------:R-:W-:Y:S01]  /*196d0*/  MOV R14, UR62 ;  /* 0x0000003e000e7c02 */ /* 0x000fe20008000f00 */
[----:B------:R-:W-:Y:S10]  /*196e0*/  ENDCOLLECTIVE ;  /* 0x000000000000791b */ /* 0x000ff40003800000 */
.L_x_639:
[----:B------:R-:W-:Y:S05]  /*196f0*/  BSYNC B0 ;  /* 0x0000000000007941 */ /* 0x000fea0003800000 */
.L_x_638:
[----:B------:R-:W-:Y:S05]  /*19700*/  BRA `(.L_x_640) ;  /* 0xfffffff800807947 */ /* 0x000fea000383ffff */
.L_x_628:
[----:B0-----:R0:W1:Y:S02]  /*19710*/  SYNCS.PHASECHK.TRANS64.TRYWAIT P0, [R5+URZ], R2 ;  /* 0x00000002050075a7 */ /* 0x001064000800017f */
[----:B-1----:R-:W-:Y:S05]  /*19720*/  @!P0 NANOSLEEP.SYNCS 0x989680 ;  /* 0x009896800000895d */ /* 0x002fea0003900000 */
[----:B------:R-:W1:Y:S02]  /*19730*/  @!P0 SYNCS.PHASECHK.TRANS64 P0, [R5+URZ], R2 ;  /* 0x00000002050085a7 */ /* 0x000e64000800007f */
[----:B-1----:R-:W-:Y:S05]  /*19740*/  @!P0 BRA `(.L_x_628) ;  /* 0xfffffffc00f08947 */ /* 0x002fea000383ffff */
[----:B------:R-:W-:Y:S05]  /*19750*/  BRA `(.L_x_641) ;  /* 0xfffffff800a87947 */ /* 0x000fea000383ffff */
.L_x_629:
[----:B0-----:R0:W1:Y:S02]  /*19760*/  SYNCS.PHASECHK.TRANS64.TRYWAIT P0, [R7+URZ], R0 ;  /* 0x00000000070075a7 */ /* 0x001064000800017f */
[----:B-1----:R-:W-:Y:S05]  /*19770*/  @!P0 NANOSLEEP.SYNCS 0x989680 ;  /* 0x009896800000895d */ /* 0x002fea0003900000 */
[----:B------:R-:W1:Y:S02]  /*19780*/  @!P0 SYNCS.PHASECHK.TRANS64 P0, [R7+URZ], R0 ;  /* 0x00000000070085a7 */ /* 0x000e64000800007f */
[----:B-1----:R-:W-:Y:S05]  /*19790*/  @!P0 BRA `(.L_x_629) ;  /* 0xfffffffc00f08947 */ /* 0x002fea000383ffff */
[----:B------:R-:W-:Y:S05]  /*197a0*/  BRA `(.L_x_642) ;  /* 0xfffffff800b87947 */ /* 0x000fea000383ffff */
.L_x_630:
[----:B0-----:R0:W1:Y:S02]  /*197b0*/  SYNCS.PHASECHK.TRANS64.TRYWAIT P0, [R7+URZ], R0 ;  /* 0x00000000070075a7 */ /* 0x001064000800017f */
[----:B-1----:R-:W-:Y:S05]  /*197c0*/  @!P0 NANOSLEEP.SYNCS 0x989680 ;  /* 0x009896800000895d */ /* 0x002fea0003900000 */
[----:B------:R-:W1:Y:S02]  /*197d0*/  @!P0 SYNCS.PHASECHK.TRANS64 P0, [R7+URZ], R0 ;  /* 0x00000000070085a7 */ /* 0x000e64000800007f */
[----:B-1----:R-:W-:Y:S05]  /*197e0*/  @!P0 BRA `(.L_x_630) ;  /* 0xfffffffc00f08947 */ /* 0x002fea000383ffff */
[----:B------:R-:W-:Y:S05]  /*197f0*/  BRA `(.L_x_643) ;  /* 0xfffffff800c87947 */ /* 0x000fea000383ffff */
.L_x_631:
[----:B0-----:R0:W1:Y:S02]  /*19800*/  SYNCS.PHASECHK.TRANS64.TRYWAIT P0, [R7+URZ], R0 ;  /* 0x00000000070075a7 */ /* 0x001064000800017f */
[----:B-1----:R-:W-:Y:S05]  /*19810*/  @!P0 NANOSLEEP.SYNCS 0x989680 ;  /* 0x009896800000895d */ /* 0x002fea0003900000 */
[----:B------:R-:W1:Y:S02]  /*19820*/  @!P0 SYNCS.PHASECHK.TRANS64 P0, [R7+URZ], R0 ;  /* 0x00000000070085a7 */ /* 0x000e64000800007f */
[----:B-1----:R-:W-:Y:S05]  /*19830*/  @!P0 BRA `(.L_x_631) ;  /* 0xfffffffc00f08947 */ /* 0x002fea000383ffff */
[----:B------:R-:W-:Y:S05]  /*19840*/  BRA `(.L_x_644) ;  /* 0xfffffff800d87947 */ /* 0x000fea000383ffff */
.L_x_632:
[----:B0-----:R0:W1:Y:S02]  /*19850*/  SYNCS.PHASECHK.TRANS64.TRYWAIT P0, [R7+URZ], R0 ;  /* 0x00000000070075a7 */ /* 0x001064000800017f */
[----:B-1----:R-:W-:Y:S05]  /*19860*/  @!P0 NANOSLEEP.SYNCS 0x989680 ;  /* 0x009896800000895d */ /* 0x002fea0003900000 */
[----:B------:R-:W1:Y:S02]  /*19870*/  @!P0 SYNCS.PHASECHK.TRANS64 P0, [R7+URZ], R0 ;  /* 0x00000000070085a7 */ /* 0x000e64000800007f */
[----:B-1----:R-:W-:Y:S05]  /*19880*/  @!P0 BRA `(.L_x_632) ;  /* 0xfffffffc00f08947 */ /* 0x002fea000383ffff */
[----:B------:R-:W-:Y:S05]  /*19890*/  BRA `(.L_x_645) ;  /* 0xfffffff800e87947 */ /* 0x000fea000383ffff */
.L_x_646:
[----:B------:R-:W-:-:S00]  /*198a0*/  BRA `(.L_x_646) ;  /* 0xfffffffc00fc7947 */ /* 0x000fc0000383ffff */
[----:B------:R-:W-:-:S00]  /*198b0*/  NOP ;  /* 0x0000000000007918 */ /* 0x000fc00000000000 */
        /* <DEDUP_REMOVED lines=12> */
.L_x_647:


//--------------------- .nv.global.init           --------------------------
	.section	.nv.global.init,"aw",@progbits
.nv.global.init:
	.type		$str$22,@object
	.size		$str$22,($str$23 - $str$22)
$str$22:
        /*0000*/ 	.byte	0x6b, 0x5f, 0x74, 0x69, 0x6c, 0x65, 0x5f, 0x63, 0x6f, 0x75, 0x6e, 0x74, 0x20, 0x3e, 0x3d, 0x20
        /*0010*/ 	.byte	0x31, 0x00
	.type		$str$23,@object
	.size		$str$23,(__unnamed_1 - $str$23)
$str$23:
        /*0012*/ 	.byte	0x2f, 0x74, 0x6d, 0x70, 0x2f, 0x63, 0x75, 0x74, 0x6c, 0x61, 0x73, 0x73, 0x5f, 0x73, 0x77, 0x65
        /*0022*/ 	.byte	0x65, 0x70, 0x5f, 0x73, 0x72, 0x63, 0x2f, 0x69, 0x6e, 0x63, 0x6c, 0x75, 0x64, 0x65, 0x2f, 0x63
        /*0032*/ 	.byte	0x75, 0x74, 0x6c, 0x61, 0x73, 0x73, 0x2f, 0x67, 0x65, 0x6d, 0x6d, 0x2f, 0x63, 0x6f, 0x6c, 0x6c
        /*0042*/ 	.byte	0x65, 0x63, 0x74, 0x69, 0x76, 0x65, 0x2f, 0x73, 0x6d, 0x39, 0x30, 0x5f, 0x6d, 0x6d, 0x61, 0x5f
        /*0052*/ 	.byte	0x74, 0x6d, 0x61, 0x5f, 0x67, 0x6d, 0x6d, 0x61, 0x5f, 0x73, 0x73, 0x5f, 0x77, 0x61, 0x72, 0x70
        /*0062*/ 	.byte	0x73, 0x70, 0x65, 0x63, 0x69, 0x61, 0x6c, 0x69, 0x7a, 0x65, 0x64, 0x2e, 0x68, 0x70, 0x70, 0x00
	.type		__unnamed_1,@object
	.size		__unnamed_1,(.L_0 - __unnamed_1)
__unnamed_1:
        /* <DEDUP_REMOVED lines=182> */
        /*0bd2*/ 	.byte	0x00
.L_0:


//--------------------- .nv.shared._ZN7cutlass13device_kernelINS_4gemm6kernel13GemmUniversalIN4cute5tupleIJiiiiEEENS1_10collective13CollectiveMmaINS1_34MainloopSm90TmaGmmaWarpSpecializedILi6ENS5_IJNS4_1CILi2EEENSA_ILi1EEESC_EEENS1_35KernelTmaWarpSpecializedCooperativeEEENS5_IJNSA_ILi384EEENSA_ILi192EEENSA_ILi32EEEEEENS_10bfloat16_tENS5_IJlSC_lEEESK_SL_NS4_8TiledMMAINS4_8MMA_AtomIJNS4_4SM904GMMA28MMA_64x192x16_F32BF16BF16_SSILNSP_5MajorE0ELSR_0ELNSP_7ScaleInE1ELSS_1EEEEEENS4_6LayoutISD_NS5_IJSC_NSA_ILi0EEESW_EEEEENS5_IJNS4_10UnderscoreESZ_SZ_EEEEENS4_13SM90_TMA_LOADENS4_14ComposedLayoutINS4_7SwizzleILi2ELi4ELi3EEENS4_18smem_ptr_flag_bitsILi16EEENSV_INS5_IJNSA_ILi8EEESI_EEENS5_IJSI_SC_EEEEEEEvNS4_8identityENS4_23SM90_TMA_LOAD_MULTICASTES1C_vS1D_EENS_8epilogue10collective6detail29Sm90TmaWarpSpecializedAdapterINS1H_15DefaultEpilogueISK_SL_SL_NS1G_6thread17LinearCombinationISK_Li1EffLNS1L_9ScaleType4KindE0ELNS_15FloatRoundStyleE2ESK_EENS1_15EpilogueDefaultEEEEEvvEEEEvNT_6ParamsE --------------------------
	.section	.nv.shared._ZN7cutlass13device_kernelINS_4gemm6kernel13GemmUniversalIN4cute5tupleIJiiiiEEENS1_10collective13CollectiveMmaINS1_34MainloopSm90TmaGmmaWarpSpecializedILi6ENS5_IJNS4_1CILi2EEENSA_ILi1EEESC_EEENS1_35KernelTmaWarpSpecializedCooperativeEEENS5_IJNSA_ILi384EEENSA_ILi192EEENSA_ILi32EEEEEENS_10bfloat16_tENS5_IJlSC_lEEESK_SL_NS4_8TiledMMAINS4_8MMA_AtomIJNS4_4SM904GMMA28MMA_64x192x16_F32BF16BF16_SSILNSP_5MajorE0ELSR_0ELNSP_7ScaleInE1ELSS_1EEEEEENS4_6LayoutISD_NS5_IJSC_NSA_ILi0EEESW_EEEEENS5_IJNS4_10UnderscoreESZ_SZ_EEEEENS4_13SM90_TMA_LOADENS4_14ComposedLayoutINS4_7SwizzleILi2ELi4ELi3EEENS4_18smem_ptr_flag_bitsILi16EEENSV_INS5_IJNSA_ILi8EEESI_EEENS5_IJSI_SC_EEEEEEEvNS4_8identityENS4_23SM90_TMA_LOAD_MULTICASTES1C_vS1D_EENS_8epilogue10collective6detail29Sm90TmaWarpSpecializedAdapterINS1H_15DefaultEpilogueISK_SL_SL_NS1G_6thread17LinearCombinationISK_Li1EffLNS1L_9ScaleType4KindE0ELNS_15FloatRoundStyleE2ESK_EENS1_15EpilogueDefaultEEEEEvvEEEEvNT_6ParamsE,"aw",@nobits
	.sectionflags	@""
	.align	16
	.zero		1024


//--------------------- .nv.shared.reserved.0     --------------------------
	.section	.nv.shared.reserved.0,"aw",@nobits
	.weak		__nv_reservedSMEM_offset_0_alias
	.size		__nv_reservedSMEM_offset_0_alias, 0, 0
	.other		__nv_reservedSMEM_offset_0_alias,@"STO_CUDA_RESERVED_SHARED STV_DEFAULT"
__nv_reservedSMEM_offset_0_alias:
	.zero		0


//--------------------- .nv.global                --------------------------
	.section	.nv.global,"aw",@nobits
.nv.global:
	.type		_ZN39_INTERNAL_d4166631_4_k_cu_5e7c9667_29414cute1_E,@object
	.size		_ZN39_INTERNAL_d4166631_4_k_cu_5e7c9667_29414cute1_E,(_ZN39_INTERNAL_d4166631_4_k_cu_5e7c9667_29414cuda3std3__45__cpo6cbeginE - _ZN39_INTERNAL_d4166631_4_k_cu_5e7c9667_29414cute1_E)
_ZN39_INTERNAL_d4166631_4_k_cu_5e7c9667_29414cute1_E:
	.zero		1
	.type		_ZN39_INTERNAL_d4166631_4_k_cu_5e7c9667_29414cuda3std3__45__cpo6cbeginE,@object
	.size		_ZN39_INTERNAL_d4166631_4_k_cu_5e7c9667_29414cuda3std3__45__cpo6cbeginE,(_ZN39_INTERNAL_d4166631_4_k_cu_5e7c9667_29414cuda3std3__48in_placeE - _ZN39_INTERNAL_d4166631_4_k_cu_5e7c9667_29414cuda3std3__45__cpo6cbeginE)
_ZN39_INTERNAL_d4166631_4_k_cu_5e7c9667_29414cuda3std3__45__cpo6cbeginE:
	.zero		1
	.type		_ZN39_INTERNAL_d4166631_4_k_cu_5e7c9667_29414cuda3std3__48in_placeE,@object
	.size		_ZN39_INTERNAL_d4166631_4_k_cu_5e7c9667_29414cuda3std3__48in_placeE,(_ZN39_INTERNAL_d4166631_4_k_cu_5e7c9667_29414cuda3std6ranges3__45__cpo9iter_moveE - _ZN39_INTERNAL_d4166631_4_k_cu_5e7c9667_29414cuda3std3__48in_placeE)
_ZN39_INTERNAL_d4166631_4_k_cu_5e7c9667_29414cuda3std3__48in_placeE:
	.zero		1
	.type		_ZN39_INTERNAL_d4166631_4_k_cu_5e7c9667_29414cuda3std6ranges3__45__cpo9iter_moveE,@object
	.size		_ZN39_INTERNAL_d4166631_4_k_cu_5e7c9667_29414cuda3std6ranges3__45__cpo9iter_moveE,(_ZN39_INTERNAL_d4166631_4_k_cu_5e7c9667_29414cuda3std3__45__cpo5beginE - _ZN39_INTERNAL_d4166631_4_k_cu_5e7c9667_29414cuda3std6ranges3__45__cpo9iter_moveE)
_ZN39_INTERNAL_d4166631_4_k_cu_5e7c9667_29414cuda3std6ranges3__45__cpo9iter_moveE:
	.zero		1
	.type		_ZN39_INTERNAL_d4166631_4_k_cu_5e7c9667_29414cuda3std3__45__cpo5beginE,@object
	.size		_ZN39_INTERNAL_d4166631_4_k_cu_5e7c9667_29414cuda3std3__45__cpo5beginE,(_ZN39_INTERNAL_d4166631_4_k_cu_5e7c9667_29414cuda3std3__441_GLOBAL__N__d4166631_4_k_cu_5e7c9667_29416ignoreE - _ZN39_INTERNAL_d4166631_4_k_cu_5e7c9667_29414cuda3std3__45__cpo5beginE)
_ZN39_INTERNAL_d4166631_4_k_cu_5e7c9667_29414cuda3std3__45__cpo5beginE:
	.zero		1
	.type		_ZN39_INTERNAL_d4166631_4_k_cu_5e7c9667_29414cuda3std3__441_GLOBAL__N__d4166631_4_k_cu_5e7c9667_29416ignoreE,@object
	.size		_ZN39_INTERNAL_d4166631_4_k_cu_5e7c9667_29414cuda3std3__441_GLOBAL__N__d4166631_4_k_cu_5e7c9667_29416ignoreE,(_ZN39_INTERNAL_d4166631_4_k_cu_5e7c9667_29414cute7productE - _ZN39_INTERNAL_d4166631_4_k_cu_5e7c9667_29414cuda3std3__441_GLOBAL__N__d4166631_4_k_cu_5e7c9667_29416ignoreE)
_ZN39_INTERNAL_d4166631_4_k_cu_5e7c9667_29414cuda3std3__441_GLOBAL__N__d4166631_4_k_cu_5e7c9667_29416ignoreE:
	.zero		1
	.type		_ZN39_INTERNAL_d4166631_4_k_cu_5e7c9667_29414cute7productE,@object
	.size		_ZN39_INTERNAL_d4166631_4_k_cu_5e7c9667_29414cute7productE,(_ZN39_INTERNAL_d4166631_4_k_cu_5e7c9667_29414cuda3std3__45__cpo3endE - _ZN39_INTERNAL_d4166631_4_k_cu_5e7c9667_29414cute7productE)
_ZN39_INTERNAL_d4166631_4_k_cu_5e7c9667_29414cute7productE:
	.zero		1
	.type		_ZN39_INTERNAL_d4166631_4_k_cu_5e7c9667_29414cuda3std3__45__cpo3endE,@object
	.size		_ZN39_INTERNAL_d4166631_4_k_cu_5e7c9667_29414cuda3std3__45__cpo3endE,(_ZN39_INTERNAL_d4166631_4_k_cu_5e7c9667_29414cuda3std3__419piecewise_constructE - _ZN39_INTERNAL_d4166631_4_k_cu_5e7c9667_29414cuda3std3__45__cpo3endE)
_ZN39_INTERNAL_d4166631_4_k_cu_5e7c9667_29414cuda3std3__45__cpo3endE:
	.zero		1
	.type		_ZN39_INTERNAL_d4166631_4_k_cu_5e7c9667_29414cuda3std3__419piecewise_constructE,@object
	.size		_ZN39_INTERNAL_d4166631_4_k_cu_5e7c9667_29414cuda3std3__419piecewise_constructE,(_ZN39_INTERNAL_d4166631_4_k_cu_5e7c9667_29414cuda3std3__45__cpo4cendE - _ZN39_INTERNAL_d4166631_4_k_cu_5e7c9667_29414cuda3std3__419piecewise_constructE)
_ZN39_INTERNAL_d4166631_4_k_cu_5e7c9667_29414cuda3std3__419piecewise_constructE:
	.zero		1
	.type		_ZN39_INTERNAL_d4166631_4_k_cu_5e7c9667_29414cuda3std3__45__cpo4cendE,@object
	.size		_ZN39_INTERNAL_d4166631_4_k_cu_5e7c9667_29414cuda3std3__45__cpo4cendE,(_ZN39_INTERNAL_d4166631_4_k_cu_5e7c9667_29414cuda3std6ranges3__45__cpo4swapE - _ZN39_INTERNAL_d4166631_4_k_cu_5e7c9667_29414cuda3std3__45__cpo4cendE)
_ZN39_INTERNAL_d4166631_4_k_cu_5e7c9667_29414cuda3std3__45__cpo4cendE:
	.zero		1
	.type		_ZN39_INTERNAL_d4166631_4_k_cu_5e7c9667_29414cuda3std6ranges3__45__cpo4swapE,@object
	.size		_ZN39_INTERNAL_d4166631_4_k_cu_5e7c9667_29414cuda3std6ranges3__45__cpo4swapE,(.L_8 - _ZN39_INTERNAL_d4166631_4_k_cu_5e7c9667_29414cuda3std6ranges3__45__cpo4swapE)
_ZN39_INTERNAL_d4166631_4_k_cu_5e7c9667_29414cuda3std6ranges3__45__cpo4swapE:
	.zero		1
.L_8:


//--------------------- .nv.constant0._ZN7cutlass13device_kernelINS_4gemm6kernel13GemmUniversalIN4cute5tupleIJiiiiEEENS1_10collective13CollectiveMmaINS1_34MainloopSm90TmaGmmaWarpSpecializedILi6ENS5_IJNS4_1CILi2EEENSA_ILi1EEESC_EEENS1_35KernelTmaWarpSpecializedCooperativeEEENS5_IJNSA_ILi384EEENSA_ILi192EEENSA_ILi32EEEEEENS_10bfloat16_tENS5_IJlSC_lEEESK_SL_NS4_8TiledMMAINS4_8MMA_AtomIJNS4_4SM904GMMA28MMA_64x192x16_F32BF16BF16_SSILNSP_5MajorE0ELSR_0ELNSP_7ScaleInE1ELSS_1EEEEEENS4_6LayoutISD_NS5_IJSC_NSA_ILi0EEESW_EEEEENS5_IJNS4_10UnderscoreESZ_SZ_EEEEENS4_13SM90_TMA_LOADENS4_14ComposedLayoutINS4_7SwizzleILi2ELi4ELi3EEENS4_18smem_ptr_flag_bitsILi16EEENSV_INS5_IJNSA_ILi8EEESI_EEENS5_IJSI_SC_EEEEEEEvNS4_8identityENS4_23SM90_TMA_LOAD_MULTICASTES1C_vS1D_EENS_8epilogue10collective6detail29Sm90TmaWarpSpecializedAdapterINS1H_15DefaultEpilogueISK_SL_SL_NS1G_6thread17LinearCombinationISK_Li1EffLNS1L_9ScaleType4KindE0ELNS_15FloatRoundStyleE2ESK_EENS1_15EpilogueDefaultEEEEEvvEEEEvNT_6ParamsE --------------------------
	.section	.nv.constant0._ZN7cutlass13device_kernelINS_4gemm6kernel13GemmUniversalIN4cute5tupleIJiiiiEEENS1_10collective13CollectiveMmaINS1_34MainloopSm90TmaGmmaWarpSpecializedILi6ENS5_IJNS4_1CILi2EEENSA_ILi1EEESC_EEENS1_35KernelTmaWarpSpecializedCooperativeEEENS5_IJNSA_ILi384EEENSA_ILi192EEENSA_ILi32EEEEEENS_10bfloat16_tENS5_IJlSC_lEEESK_SL_NS4_8TiledMMAINS4_8MMA_AtomIJNS4_4SM904GMMA28MMA_64x192x16_F32BF16BF16_SSILNSP_5MajorE0ELSR_0ELNSP_7ScaleInE1ELSS_1EEEEEENS4_6LayoutISD_NS5_IJSC_NSA_ILi0EEESW_EEEEENS5_IJNS4_10UnderscoreESZ_SZ_EEEEENS4_13SM90_TMA_LOADENS4_14ComposedLayoutINS4_7SwizzleILi2ELi4ELi3EEENS4_18smem_ptr_flag_bitsILi16EEENSV_INS5_IJNSA_ILi8EEESI_EEENS5_IJSI_SC_EEEEEEEvNS4_8identityENS4_23SM90_TMA_LOAD_MULTICASTES1C_vS1D_EENS_8epilogue10collective6detail29Sm90TmaWarpSpecializedAdapterINS1H_15DefaultEpilogueISK_SL_SL_NS1G_6thread17LinearCombinationISK_Li1EffLNS1L_9ScaleType4KindE0ELNS_15FloatRoundStyleE2ESK_EENS1_15EpilogueDefaultEEEEEvvEEEEvNT_6ParamsE,"a",@progbits
	.sectionflags	@""
	.align	4
.nv.constant0._ZN7cutlass13device_kernelINS_4gemm6kernel13GemmUniversalIN4cute5tupleIJiiiiEEENS1_10collective13CollectiveMmaINS1_34MainloopSm90TmaGmmaWarpSpecializedILi6ENS5_IJNS4_1CILi2EEENSA_ILi1EEESC_EEENS1_35KernelTmaWarpSpecializedCooperativeEEENS5_IJNSA_ILi384EEENSA_ILi192EEENSA_ILi32EEEEEENS_10bfloat16_tENS5_IJlSC_lEEESK_SL_NS4_8TiledMMAINS4_8MMA_AtomIJNS4_4SM904GMMA28MMA_64x192x16_F32BF16BF16_SSILNSP_5MajorE0ELSR_0ELNSP_7ScaleInE1ELSS_1EEEEEENS4_6LayoutISD_NS5_IJSC_NSA_ILi0EEESW_EEEEENS5_IJNS4_10UnderscoreESZ_SZ_EEEEENS4_13SM90_TMA_LOADENS4_14ComposedLayoutINS4_7SwizzleILi2ELi4ELi3EEENS4_18smem_ptr_flag_bitsILi16EEENSV_INS5_IJNSA_ILi8EEESI_EEENS5_IJSI_SC_EEEEEEEvNS4_8identityENS4_23SM90_TMA_LOAD_MULTICASTES1C_vS1D_EENS_8epilogue10collective6detail29Sm90TmaWarpSpecializedAdapterINS1H_15DefaultEpilogueISK_SL_SL_NS1G_6thread17LinearCombinationISK_Li1EffLNS1L_9ScaleType4KindE0ELNS_15FloatRoundStyleE2ESK_EENS1_15EpilogueDefaultEEEEEvvEEEEvNT_6ParamsE:
	.zero		1664


//--------------------- SYMBOLS --------------------------

	.type		.nv.reservedSmem.offset0,@object
	.size		.nv.reservedSmem.offset0,0x4
	.type		__assertfail,@function
